	.target	sm_90a

	.elftype	@"ET_EXEC"


//--------------------- .note.nv.tkinfo           --------------------------
	.section	.note.nv.tkinfo,"",@"SHT_NOTE"
	.sectionflags	@"SHF_NOTE_NV_TKINFO"
	.tkinfo
        /*0018*/ 	.word	0x00000002
        /*0030*/ 	.string	""
        /*0030*/ 	.string	"ptxas"
        /*0030*/ 	.string	"Cuda compilation tools, release 13.0, V13.0.88"
        /*0030*/ 	.string	"Build cuda_13.0.r13.0/compiler.36424714_0"
        /*0030*/ 	.string	"-arch sm_90a -m 64 "



//--------------------- .note.nv.cuinfo           --------------------------
	.section	.note.nv.cuinfo,"",@"SHT_NOTE"
	.sectionflags	@"SHF_NOTE_NV_CUINFO"
        /*0018*/ 	.short	0x0002
        /*001a*/ 	.short	0x005a
        /*001c*/ 	.short	0x0082
	.zero		2


//--------------------- .nv.info                  --------------------------
	.section	.nv.info,"",@"SHT_CUDA_INFO"
	.align	4


	//----- nvinfo : EIATTR_REGCOUNT
	.align		4
        /*0000*/ 	.byte	0x04, 0x2f
        /*0002*/ 	.short	(.L_12 - .L_11)
	.align		4
.L_11:
        /*0004*/ 	.word	index@(_ZN7cutlass13device_kernelINS_4gemm6kernel13GemmUniversalIN4cute5tupleIJiiiiEEENS1_10collective13CollectiveMmaINS1_40MainloopSm90TmaGmmaWarpSpecializedSparseILi3ENS5_IJNS4_1CILi1EEENSA_ILi2EEESB_EEENS1_35KernelTmaWarpSpecializedCooperativeEEENS5_IJNSA_ILi256EEENSA_ILi128EEESH_EEENS_10bfloat16_tENS5_IJNS4_6LayoutINS5_IJiNS5_IJSC_iEEEiEEENS5_IJlNS5_IJSB_SC_EEElEEEEENSK_INS5_IJNS5_IJNS5_IJNSA_ILi8EEESC_NSA_ILi4EEEEEEiEEENS5_IJNS5_IJNSA_ILi16EEESC_SR_EEEiEEEiEEENS5_IJNS5_IJNS5_IJSH_SU_NSA_ILi2048EEEEEENSA_ILi8192EEEEEENS5_IJNS5_IJSB_NSA_ILi1024EEENSA_ILi32EEEEEElEEElEEEEEEEESJ_NS5_IJlSB_lEEENS4_8TiledMMAINS4_8MMA_AtomIJNS4_4SM904GMMA6SPARSE29GMMA_64x128x32_F32BF16BF16_SSILNS1D_5MajorE0ELS1G_0ELNS1D_7ScaleInE1ELS1H_1ELNS1D_9SparseSelE0EEEEEENSK_INS5_IJSC_SB_SB_EEENS5_IJSB_NSA_ILi0EEES1M_EEEEENS5_IJNS4_10UnderscoreES1P_S1P_EEEEENS4_23SM90_TMA_LOAD_MULTICASTENS4_14ComposedLayoutINS4_7SwizzleILi3ELi4ELi3EEENS4_25smem_sparse_ptr_flag_bitsILi2ELi16EEENSK_INS5_IJNS5_IJSB_SQ_EEENS5_IJSC_NSA_ILi64EEEEEEEEENS5_IJNS5_IJS1M_SH_EEESN_EEEEEEEvNS4_8identityENS4_13SM90_TMA_LOADENS1T_IS1V_NS4_18smem_ptr_flag_bitsILi16EEENSK_INS5_IJSQ_S1Z_EEENS5_IJS1Z_SB_EEEEEEEvS26_EENS_8epilogue10collective6detail29Sm90TmaWarpSpecializedAdapterINS2G_15DefaultEpilogueIfNS5_IJSB_llEEES2K_NS2F_6thread17LinearCombinationIfLi1EffLNS2L_9ScaleType4KindE0ELNS_15FloatRoundStyleE2EfEENS1_15EpilogueDefaultEEEEEvvEEEEvNT_6ParamsE)
        /*0008*/ 	.word	0x000000a8


	//----- nvinfo : EIATTR_FRAME_SIZE
	.align		4
.L_12:
        /*000c*/ 	.byte	0x04, 0x11
        /*000e*/ 	.short	(.L_14 - .L_13)
	.align		4
.L_13:
        /*0010*/ 	.word	index@(_ZN7cutlass13device_kernelINS_4gemm6kernel13GemmUniversalIN4cute5tupleIJiiiiEEENS1_10collective13CollectiveMmaINS1_40MainloopSm90TmaGmmaWarpSpecializedSparseILi3ENS5_IJNS4_1CILi1EEENSA_ILi2EEESB_EEENS1_35KernelTmaWarpSpecializedCooperativeEEENS5_IJNSA_ILi256EEENSA_ILi128EEESH_EEENS_10bfloat16_tENS5_IJNS4_6LayoutINS5_IJiNS5_IJSC_iEEEiEEENS5_IJlNS5_IJSB_SC_EEElEEEEENSK_INS5_IJNS5_IJNS5_IJNSA_ILi8EEESC_NSA_ILi4EEEEEEiEEENS5_IJNS5_IJNSA_ILi16EEESC_SR_EEEiEEEiEEENS5_IJNS5_IJNS5_IJSH_SU_NSA_ILi2048EEEEEENSA_ILi8192EEEEEENS5_IJNS5_IJSB_NSA_ILi1024EEENSA_ILi32EEEEEElEEElEEEEEEEESJ_NS5_IJlSB_lEEENS4_8TiledMMAINS4_8MMA_AtomIJNS4_4SM904GMMA6SPARSE29GMMA_64x128x32_F32BF16BF16_SSILNS1D_5MajorE0ELS1G_0ELNS1D_7ScaleInE1ELS1H_1ELNS1D_9SparseSelE0EEEEEENSK_INS5_IJSC_SB_SB_EEENS5_IJSB_NSA_ILi0EEES1M_EEEEENS5_IJNS4_10UnderscoreES1P_S1P_EEEEENS4_23SM90_TMA_LOAD_MULTICASTENS4_14ComposedLayoutINS4_7SwizzleILi3ELi4ELi3EEENS4_25smem_sparse_ptr_flag_bitsILi2ELi16EEENSK_INS5_IJNS5_IJSB_SQ_EEENS5_IJSC_NSA_ILi64EEEEEEEEENS5_IJNS5_IJS1M_SH_EEESN_EEEEEEEvNS4_8identityENS4_13SM90_TMA_LOADENS1T_IS1V_NS4_18smem_ptr_flag_bitsILi16EEENSK_INS5_IJSQ_S1Z_EEENS5_IJS1Z_SB_EEEEEEEvS26_EENS_8epilogue10collective6detail29Sm90TmaWarpSpecializedAdapterINS2G_15DefaultEpilogueIfNS5_IJSB_llEEES2K_NS2F_6thread17LinearCombinationIfLi1EffLNS2L_9ScaleType4KindE0ELNS_15FloatRoundStyleE2EfEENS1_15EpilogueDefaultEEEEEvvEEEEvNT_6ParamsE)
        /*0014*/ 	.word	0x00000000


	//----- nvinfo : EIATTR_MIN_STACK_SIZE
	.align		4
.L_14:
        /*0018*/ 	.byte	0x04, 0x12
        /*001a*/ 	.short	(.L_16 - .L_15)
	.align		4
.L_15:
        /*001c*/ 	.word	index@(_ZN7cutlass13device_kernelINS_4gemm6kernel13GemmUniversalIN4cute5tupleIJiiiiEEENS1_10collective13CollectiveMmaINS1_40MainloopSm90TmaGmmaWarpSpecializedSparseILi3ENS5_IJNS4_1CILi1EEENSA_ILi2EEESB_EEENS1_35KernelTmaWarpSpecializedCooperativeEEENS5_IJNSA_ILi256EEENSA_ILi128EEESH_EEENS_10bfloat16_tENS5_IJNS4_6LayoutINS5_IJiNS5_IJSC_iEEEiEEENS5_IJlNS5_IJSB_SC_EEElEEEEENSK_INS5_IJNS5_IJNS5_IJNSA_ILi8EEESC_NSA_ILi4EEEEEEiEEENS5_IJNS5_IJNSA_ILi16EEESC_SR_EEEiEEEiEEENS5_IJNS5_IJNS5_IJSH_SU_NSA_ILi2048EEEEEENSA_ILi8192EEEEEENS5_IJNS5_IJSB_NSA_ILi1024EEENSA_ILi32EEEEEElEEElEEEEEEEESJ_NS5_IJlSB_lEEENS4_8TiledMMAINS4_8MMA_AtomIJNS4_4SM904GMMA6SPARSE29GMMA_64x128x32_F32BF16BF16_SSILNS1D_5MajorE0ELS1G_0ELNS1D_7ScaleInE1ELS1H_1ELNS1D_9SparseSelE0EEEEEENSK_INS5_IJSC_SB_SB_EEENS5_IJSB_NSA_ILi0EEES1M_EEEEENS5_IJNS4_10UnderscoreES1P_S1P_EEEEENS4_23SM90_TMA_LOAD_MULTICASTENS4_14ComposedLayoutINS4_7SwizzleILi3ELi4ELi3EEENS4_25smem_sparse_ptr_flag_bitsILi2ELi16EEENSK_INS5_IJNS5_IJSB_SQ_EEENS5_IJSC_NSA_ILi64EEEEEEEEENS5_IJNS5_IJS1M_SH_EEESN_EEEEEEEvNS4_8identityENS4_13SM90_TMA_LOADENS1T_IS1V_NS4_18smem_ptr_flag_bitsILi16EEENSK_INS5_IJSQ_S1Z_EEENS5_IJS1Z_SB_EEEEEEEvS26_EENS_8epilogue10collective6detail29Sm90TmaWarpSpecializedAdapterINS2G_15DefaultEpilogueIfNS5_IJSB_llEEES2K_NS2F_6thread17LinearCombinationIfLi1EffLNS2L_9ScaleType4KindE0ELNS_15FloatRoundStyleE2EfEENS1_15EpilogueDefaultEEEEEvvEEEEvNT_6ParamsE)
        /*0020*/ 	.word	0x00000000
.L_16:


//--------------------- .nv.compat                --------------------------
	.section	.nv.compat,"",@"SHT_CUDA_COMPAT_INFO"
	.align	4
        /*0000*/ 	.byte	0x02, 0x09, 0x01, 0x00, 0x02, 0x02, 0x04, 0x00, 0x02, 0x05, 0x05, 0x00, 0x03, 0x07, 0x01, 0x01
        /*0010*/ 	.byte	0x02, 0x03, 0x01, 0x00, 0x02, 0x06, 0x01, 0x00, 0x04, 0x0b, 0x08, 0x00, 0x00, 0x00, 0x00, 0x00
        /*0020*/ 	.byte	0x00, 0x00, 0x00, 0x00


//--------------------- .nv.info._ZN7cutlass13device_kernelINS_4gemm6kernel13GemmUniversalIN4cute5tupleIJiiiiEEENS1_10collective13CollectiveMmaINS1_40MainloopSm90TmaGmmaWarpSpecializedSparseILi3ENS5_IJNS4_1CILi1EEENSA_ILi2EEESB_EEENS1_35KernelTmaWarpSpecializedCooperativeEEENS5_IJNSA_ILi256EEENSA_ILi128EEESH_EEENS_10bfloat16_tENS5_IJNS4_6LayoutINS5_IJiNS5_IJSC_iEEEiEEENS5_IJlNS5_IJSB_SC_EEElEEEEENSK_INS5_IJNS5_IJNS5_IJNSA_ILi8EEESC_NSA_ILi4EEEEEEiEEENS5_IJNS5_IJNSA_ILi16EEESC_SR_EEEiEEEiEEENS5_IJNS5_IJNS5_IJSH_SU_NSA_ILi2048EEEEEENSA_ILi8192EEEEEENS5_IJNS5_IJSB_NSA_ILi1024EEENSA_ILi32EEEEEElEEElEEEEEEEESJ_NS5_IJlSB_lEEENS4_8TiledMMAINS4_8MMA_AtomIJNS4_4SM904GMMA6SPARSE29GMMA_64x128x32_F32BF16BF16_SSILNS1D_5MajorE0ELS1G_0ELNS1D_7ScaleInE1ELS1H_1ELNS1D_9SparseSelE0EEEEEENSK_INS5_IJSC_SB_SB_EEENS5_IJSB_NSA_ILi0EEES1M_EEEEENS5_IJNS4_10UnderscoreES1P_S1P_EEEEENS4_23SM90_TMA_LOAD_MULTICASTENS4_14ComposedLayoutINS4_7SwizzleILi3ELi4ELi3EEENS4_25smem_sparse_ptr_flag_bitsILi2ELi16EEENSK_INS5_IJNS5_IJSB_SQ_EEENS5_IJSC_NSA_ILi64EEEEEEEEENS5_IJNS5_IJS1M_SH_EEESN_EEEEEEEvNS4_8identityENS4_13SM90_TMA_LOADENS1T_IS1V_NS4_18smem_ptr_flag_bitsILi16EEENSK_INS5_IJSQ_S1Z_EEENS5_IJS1Z_SB_EEEEEEEvS26_EENS_8epilogue10collective6detail29Sm90TmaWarpSpecializedAdapterINS2G_15DefaultEpilogueIfNS5_IJSB_llEEES2K_NS2F_6thread17LinearCombinationIfLi1EffLNS2L_9ScaleType4KindE0ELNS_15FloatRoundStyleE2EfEENS1_15EpilogueDefaultEEEEEvvEEEEvNT_6ParamsE --------------------------
	.section	.nv.info._ZN7cutlass13device_kernelINS_4gemm6kernel13GemmUniversalIN4cute5tupleIJiiiiEEENS1_10collective13CollectiveMmaINS1_40MainloopSm90TmaGmmaWarpSpecializedSparseILi3ENS5_IJNS4_1CILi1EEENSA_ILi2EEESB_EEENS1_35KernelTmaWarpSpecializedCooperativeEEENS5_IJNSA_ILi256EEENSA_ILi128EEESH_EEENS_10bfloat16_tENS5_IJNS4_6LayoutINS5_IJiNS5_IJSC_iEEEiEEENS5_IJlNS5_IJSB_SC_EEElEEEEENSK_INS5_IJNS5_IJNS5_IJNSA_ILi8EEESC_NSA_ILi4EEEEEEiEEENS5_IJNS5_IJNSA_ILi16EEESC_SR_EEEiEEEiEEENS5_IJNS5_IJNS5_IJSH_SU_NSA_ILi2048EEEEEENSA_ILi8192EEEEEENS5_IJNS5_IJSB_NSA_ILi1024EEENSA_ILi32EEEEEElEEElEEEEEEEESJ_NS5_IJlSB_lEEENS4_8TiledMMAINS4_8MMA_AtomIJNS4_4SM904GMMA6SPARSE29GMMA_64x128x32_F32BF16BF16_SSILNS1D_5MajorE0ELS1G_0ELNS1D_7ScaleInE1ELS1H_1ELNS1D_9SparseSelE0EEEEEENSK_INS5_IJSC_SB_SB_EEENS5_IJSB_NSA_ILi0EEES1M_EEEEENS5_IJNS4_10UnderscoreES1P_S1P_EEEEENS4_23SM90_TMA_LOAD_MULTICASTENS4_14ComposedLayoutINS4_7SwizzleILi3ELi4ELi3EEENS4_25smem_sparse_ptr_flag_bitsILi2ELi16EEENSK_INS5_IJNS5_IJSB_SQ_EEENS5_IJSC_NSA_ILi64EEEEEEEEENS5_IJNS5_IJS1M_SH_EEESN_EEEEEEEvNS4_8identityENS4_13SM90_TMA_LOADENS1T_IS1V_NS4_18smem_ptr_flag_bitsILi16EEENSK_INS5_IJSQ_S1Z_EEENS5_IJS1Z_SB_EEEEEEEvS26_EENS_8epilogue10collective6detail29Sm90TmaWarpSpecializedAdapterINS2G_15DefaultEpilogueIfNS5_IJSB_llEEES2K_NS2F_6thread17LinearCombinationIfLi1EffLNS2L_9ScaleType4KindE0ELNS_15FloatRoundStyleE2EfEENS1_15EpilogueDefaultEEEEEvvEEEEvNT_6ParamsE,"",@"SHT_CUDA_INFO"
	.sectionflags	@""
	.align	4


	//----- nvinfo : EIATTR_CUDA_API_VERSION
	.align		4
        /*0000*/ 	.byte	0x04, 0x37
        /*0002*/ 	.short	(.L_18 - .L_17)
.L_17:
        /*0004*/ 	.word	0x00000082


	//----- nvinfo : EIATTR_KPARAM_INFO
	.align		4
.L_18:
        /*0008*/ 	.byte	0x04, 0x17
        /*000a*/ 	.short	(.L_20 - .L_19)
.L_19:
        /*000c*/ 	.word	0x00000000
        /*0010*/ 	.short	0x0000
        /*0012*/ 	.short	0x0070
        /*0014*/ 	.byte	0x00, 0xf0, 0x01, 0x14


	//----- nvinfo : EIATTR_SPARSE_MMA_MASK
	.align		4
.L_20:
        /*0018*/ 	.byte	0x03, 0x50
        /*001a*/ 	.short	0x0002


	//----- nvinfo : EIATTR_MAXREG_COUNT
	.align		4
        /*001c*/ 	.byte	0x03, 0x1b
        /*001e*/ 	.short	0x00a8


	//----- nvinfo : EIATTR_NUM_BARRIERS
	.align		4
        /*0020*/ 	.byte	0x02, 0x4c
        /*0022*/ 	.byte	0x01
	.zero		1


	//----- nvinfo : EIATTR_MERCURY_ISA_VERSION
	.align		4
        /*0024*/ 	.byte	0x03, 0x5f
        /*0026*/ 	.short	0x0101


	//----- nvinfo : EIATTR_INT_WARP_WIDE_INSTR_OFFSETS
	.align		4
        /*0028*/ 	.byte	0x04, 0x31
        /*002a*/ 	.short	(.L_22 - .L_21)


	//   ....[0]....
.L_21:
        /*002c*/ 	.word	0x000004a0


	//   ....[1]....
        /*0030*/ 	.word	0x000004c0


	//   ....[2]....
        /*0034*/ 	.word	0x00000650


	//----- nvinfo : EIATTR_COOP_GROUP_MASK_REGIDS
	.align		4
.L_22:
        /*0038*/ 	.byte	0x04, 0x29
        /*003a*/ 	.short	(.L_24 - .L_23)


	//   ....[0]....
.L_23:
        /*003c*/ 	.word	0xffffffff


	//   ....[1]....
        /*0040*/ 	.word	0xffffffff


	//   ....[2]....
        /*0044*/ 	.word	0xffffffff


	//   ....[3]....
        /*0048*/ 	.word	0xffffffff


	//   ....[4]....
        /*004c*/ 	.word	0xffffffff


	//   ....[5]....
        /*0050*/ 	.word	0xffffffff


	//----- nvinfo : EIATTR_COOP_GROUP_INSTR_OFFSETS
	.align		4
.L_24:
        /*0054*/ 	.byte	0x04, 0x28
        /*0056*/ 	.short	(.L_26 - .L_25)


	//   ....[0]....
.L_25:
        /*0058*/ 	.word	0x00000060


	//   ....[1]....
        /*005c*/ 	.word	0x00000070


	//   ....[2]....
        /*0060*/ 	.word	0x00000160


	//   ....[3]....
        /*0064*/ 	.word	0x000002d0


	//   ....[4]....
        /*0068*/ 	.word	0x00000780


	//   ....[5]....
        /*006c*/ 	.word	0x00001200


	//----- nvinfo : EIATTR_REG_RECONFIG
	.align		4
.L_26:
        /*0070*/ 	.byte	0x01, 0x54
	.zero		2


	//----- nvinfo : EIATTR_MBARRIER_INSTR_OFFSETS
	.align		4
        /*0074*/ 	.byte	0x04, 0x39
        /*0076*/ 	.short	(.L_28 - .L_27)


	//   ....[0]....
.L_27:
        /*0078*/ 	.word	0x00000260
        /*007c*/ 	.word	0x000000ff
        /*0080*/ 	.word	0x00000000
        /*0084*/ 	.short	0x0100
        /*0086*/ 	.byte	0x08
	.zero		1


	//   ....[1]....
        /*0088*/ 	.word	0x00000270
        /*008c*/ 	.word	0x000000ff
        /*0090*/ 	.word	0x00000018
        /*0094*/ 	.short	0x0100
        /*0096*/ 	.byte	0x08
	.zero		1


	//   ....[2]....
        /*0098*/ 	.word	0x00000280
        /*009c*/ 	.word	0x000000ff
        /*00a0*/ 	.word	0x00000008
        /*00a4*/ 	.short	0x0100
        /*00a6*/ 	.byte	0x08
	.zero		1


	//   ....[3]....
        /*00a8*/ 	.word	0x00000290
        /*00ac*/ 	.word	0x000000ff
        /*00b0*/ 	.word	0x00000020
        /*00b4*/ 	.short	0x0100
        /*00b6*/ 	.byte	0x08
	.zero		1


	//   ....[4]....
        /*00b8*/ 	.word	0x000002a0
        /*00bc*/ 	.word	0x000000ff
        /*00c0*/ 	.word	0x00000010
        /*00c4*/ 	.short	0x0100
        /*00c6*/ 	.byte	0x08
	.zero		1


	//   ....[5]....
        /*00c8*/ 	.word	0x000002b0
        /*00cc*/ 	.word	0x000000ff
        /*00d0*/ 	.word	0x00000028
        /*00d4*/ 	.short	0x0100
        /*00d6*/ 	.byte	0x08
	.zero		1


	//   ....[6]....
        /*00d8*/ 	.word	0x000006e0
        /*00dc*/ 	.word	0x000000ff
        /*00e0*/ 	.word	0x00000040
        /*00e4*/ 	.short	0x0100
        /*00e6*/ 	.byte	0x06
	.zero		1


	//   ....[7]....
        /*00e8*/ 	.word	0x00000730
        /*00ec*/ 	.word	0x000000ff
        /*00f0*/ 	.word	0x00000048
        /*00f4*/ 	.short	0x0100
        /*00f6*/ 	.byte	0x06
	.zero		1


	//   ....[8]....
        /*00f8*/ 	.word	0x00001740
        /*00fc*/ 	.word	0x000000ff
        /*0100*/ 	.word	0x00000000
        /*0104*/ 	.short	0x010a
        /*0106*/ 	.byte	0x09
	.zero		1


	//   ....[9]....
        /*0108*/ 	.word	0x00001810
        /*010c*/ 	.word	0x000000ff
        /*0110*/ 	.word	0x00000000
        /*0114*/ 	.short	0x010a
        /*0116*/ 	.byte	0x09
	.zero		1


	//   ....[10]....
        /*0118*/ 	.word	0x00001b40
        /*011c*/ 	.word	0x0000000d
        /*0120*/ 	.word	0x00000000
        /*0124*/ 	.short	0x0101
        /*0126*/ 	.byte	0x3f
	.zero		1


	//   ....[11]....
        /*0128*/ 	.word	0x0000b130
        /*012c*/ 	.word	0x00000018
        /*0130*/ 	.word	0x00000018
        /*0134*/ 	.short	0x010a
        /*0136*/ 	.byte	0x3f
	.zero		1


	//   ....[12]....
        /*0138*/ 	.word	0x0000b5e0
        /*013c*/ 	.word	0x00000008
        /*0140*/ 	.word	0x00000048
        /*0144*/ 	.short	0x0101
        /*0146*/ 	.byte	0x3f
	.zero		1


	//   ....[13]....
        /*0148*/ 	.word	0x0000bd10
        /*014c*/ 	.word	0x00000007
        /*0150*/ 	.word	0x00000000
        /*0154*/ 	.short	0x010a
        /*0156*/ 	.byte	0x3f
	.zero		1


	//   ....[14]....
        /*0158*/ 	.word	0x0000bd90
        /*015c*/ 	.word	0x00000009
        /*0160*/ 	.word	0x00000000
        /*0164*/ 	.short	0x010a
        /*0166*/ 	.byte	0x3f
	.zero		1


	//   ....[15]....
        /*0168*/ 	.word	0x0000be20
        /*016c*/ 	.word	0x00000003
        /*0170*/ 	.word	0x00000000
        /*0174*/ 	.short	0x010a
        /*0176*/ 	.byte	0x3f
	.zero		1


	//   ....[16]....
        /*0178*/ 	.word	0x0000be90
        /*017c*/ 	.word	0x0000000d
        /*0180*/ 	.word	0x00000000
        /*0184*/ 	.short	0x010a
        /*0186*/ 	.byte	0x3f
	.zero		1


	//   ....[17]....
        /*0188*/ 	.word	0x0000bf60
        /*018c*/ 	.word	0x00000018
        /*0190*/ 	.word	0x00000018
        /*0194*/ 	.short	0x010a
        /*0196*/ 	.byte	0x3f
	.zero		1


	//   ....[18]....
        /*0198*/ 	.word	0x0000c030
        /*019c*/ 	.word	0x00000007
        /*01a0*/ 	.word	0x00000000
        /*01a4*/ 	.short	0x010a
        /*01a6*/ 	.byte	0x3f
	.zero		1


	//   ....[19]....
        /*01a8*/ 	.word	0x0000c080
        /*01ac*/ 	.word	0x00000009
        /*01b0*/ 	.word	0x00000000
        /*01b4*/ 	.short	0x010a
        /*01b6*/ 	.byte	0x3f
	.zero		1


	//----- nvinfo : EIATTR_NUM_MBARRIERS
	.align		4
.L_28:
        /*01b8*/ 	.byte	0x03, 0x38
        /*01ba*/ 	.short	0x0008


	//----- nvinfo : EIATTR_EXIT_INSTR_OFFSETS
	.align		4
        /*01bc*/ 	.byte	0x04, 0x1c
        /*01be*/ 	.short	(.L_30 - .L_29)


	//   ....[0]....
.L_29:
        /*01c0*/ 	.word	0x000008e0


	//   ....[1]....
        /*01c4*/ 	.word	0x000010d0


	//   ....[2]....
        /*01c8*/ 	.word	0x0000a7f0


	//   ....[3]....
        /*01cc*/ 	.word	0x0000ad30


	//   ....[4]....
        /*01d0*/ 	.word	0x0000be70


	//----- nvinfo : EIATTR_MAX_THREADS
	.align		4
.L_30:
        /*01d4*/ 	.byte	0x04, 0x05
        /*01d6*/ 	.short	(.L_32 - .L_31)
.L_31:
        /*01d8*/ 	.word	0x00000180
        /*01dc*/ 	.word	0x00000001
        /*01e0*/ 	.word	0x00000001


	//----- nvinfo : EIATTR_CRS_STACK_SIZE
	.align		4
.L_32:
        /*01e4*/ 	.byte	0x04, 0x1e
        /*01e6*/ 	.short	(.L_34 - .L_33)
.L_33:
        /*01e8*/ 	.word	0x00000000


	//----- nvinfo : EIATTR_CBANK_PARAM_SIZE
	.align		4
.L_34:
        /*01ec*/ 	.byte	0x03, 0x19
        /*01ee*/ 	.short	0x0570


	//----- nvinfo : EIATTR_PARAM_CBANK
	.align		4
        /*01f0*/ 	.byte	0x04, 0x0a
        /*01f2*/ 	.short	(.L_36 - .L_35)
	.align		4
.L_35:
        /*01f4*/ 	.word	index@(.nv.constant0._ZN7cutlass13device_kernelINS_4gemm6kernel13GemmUniversalIN4cute5tupleIJiiiiEEENS1_10collective13CollectiveMmaINS1_40MainloopSm90TmaGmmaWarpSpecializedSparseILi3ENS5_IJNS4_1CILi1EEENSA_ILi2EEESB_EEENS1_35KernelTmaWarpSpecializedCooperativeEEENS5_IJNSA_ILi256EEENSA_ILi128EEESH_EEENS_10bfloat16_tENS5_IJNS4_6LayoutINS5_IJiNS5_IJSC_iEEEiEEENS5_IJlNS5_IJSB_SC_EEElEEEEENSK_INS5_IJNS5_IJNS5_IJNSA_ILi8EEESC_NSA_ILi4EEEEEEiEEENS5_IJNS5_IJNSA_ILi16EEESC_SR_EEEiEEEiEEENS5_IJNS5_IJNS5_IJSH_SU_NSA_ILi2048EEEEEENSA_ILi8192EEEEEENS5_IJNS5_IJSB_NSA_ILi1024EEENSA_ILi32EEEEEElEEElEEEEEEEESJ_NS5_IJlSB_lEEENS4_8TiledMMAINS4_8MMA_AtomIJNS4_4SM904GMMA6SPARSE29GMMA_64x128x32_F32BF16BF16_SSILNS1D_5MajorE0ELS1G_0ELNS1D_7ScaleInE1ELS1H_1ELNS1D_9SparseSelE0EEEEEENSK_INS5_IJSC_SB_SB_EEENS5_IJSB_NSA_ILi0EEES1M_EEEEENS5_IJNS4_10UnderscoreES1P_S1P_EEEEENS4_23SM90_TMA_LOAD_MULTICASTENS4_14ComposedLayoutINS4_7SwizzleILi3ELi4ELi3EEENS4_25smem_sparse_ptr_flag_bitsILi2ELi16EEENSK_INS5_IJNS5_IJSB_SQ_EEENS5_IJSC_NSA_ILi64EEEEEEEEENS5_IJNS5_IJS1M_SH_EEESN_EEEEEEEvNS4_8identityENS4_13SM90_TMA_LOADENS1T_IS1V_NS4_18smem_ptr_flag_bitsILi16EEENSK_INS5_IJSQ_S1Z_EEENS5_IJS1Z_SB_EEEEEEEvS26_EENS_8epilogue10collective6detail29Sm90TmaWarpSpecializedAdapterINS2G_15DefaultEpilogueIfNS5_IJSB_llEEES2K_NS2F_6thread17LinearCombinationIfLi1EffLNS2L_9ScaleType4KindE0ELNS_15FloatRoundStyleE2EfEENS1_15EpilogueDefaultEEEEEvvEEEEvNT_6ParamsE)
        /*01f8*/ 	.short	0x0210
        /*01fa*/ 	.short	0x0570


	//----- nvinfo : EIATTR_SW_WAR
	.align		4
.L_36:
        /*01fc*/ 	.byte	0x04, 0x36
        /*01fe*/ 	.short	(.L_38 - .L_37)
.L_37:
        /*0200*/ 	.word	0x00000008
.L_38:


//--------------------- .nv.callgraph             --------------------------
	.section	.nv.callgraph,"",@"SHT_CUDA_CALLGRAPH"
	.align	4
	.sectionentsize	8
	.align		4
        /*0000*/ 	.word	0x00000000
	.align		4
        /*0004*/ 	.word	0xffffffff
	.align		4
        /*0008*/ 	.word	0x00000000
	.align		4
        /*000c*/ 	.word	0xfffffffe
	.align		4
        /*0010*/ 	.word	0x00000000
	.align		4
        /*0014*/ 	.word	0xfffffffd
	.align		4
        /*0018*/ 	.word	0x00000000
	.align		4
        /*001c*/ 	.word	0xfffffffc


//--------------------- .nv.constant4             --------------------------
	.section	.nv.constant4,"a",@progbits
	.align	8
	.align		8
.nv.constant4:
        /*0000*/ 	.dword	_ZN39_INTERNAL_85d6c5ab_4_k_cu_a2a3a800_27934cuda3std3__45__cpo5beginE
	.align		8
        /*0008*/ 	.dword	_ZN39_INTERNAL_85d6c5ab_4_k_cu_a2a3a800_27934cuda3std3__45__cpo3endE
	.align		8
        /*0010*/ 	.dword	_ZN39_INTERNAL_85d6c5ab_4_k_cu_a2a3a800_27934cuda3std3__45__cpo6cbeginE
	.align		8
        /*0018*/ 	.dword	_ZN39_INTERNAL_85d6c5ab_4_k_cu_a2a3a800_27934cuda3std3__45__cpo4cendE
	.align		8
        /*0020*/ 	.dword	_ZN39_INTERNAL_85d6c5ab_4_k_cu_a2a3a800_27934cuda3std3__441_GLOBAL__N__85d6c5ab_4_k_cu_a2a3a800_27936ignoreE
	.align		8
        /*0028*/ 	.dword	_ZN39_INTERNAL_85d6c5ab_4_k_cu_a2a3a800_27934cuda3std3__419piecewise_constructE
	.align		8
        /*0030*/ 	.dword	_ZN39_INTERNAL_85d6c5ab_4_k_cu_a2a3a800_27934cuda3std3__48in_placeE
	.align		8
        /*0038*/ 	.dword	_ZN39_INTERNAL_85d6c5ab_4_k_cu_a2a3a800_27934cuda3std6ranges3__45__cpo4swapE
	.align		8
        /*0040*/ 	.dword	_ZN39_INTERNAL_85d6c5ab_4_k_cu_a2a3a800_27934cuda3std6ranges3__45__cpo9iter_moveE
	.align		8
        /*0048*/ 	.dword	_ZN39_INTERNAL_85d6c5ab_4_k_cu_a2a3a800_27934cute7productE
	.align		8
        /*0050*/ 	.dword	_ZN39_INTERNAL_85d6c5ab_4_k_cu_a2a3a800_27934cute1_E


//--------------------- .text._ZN7cutlass13device_kernelINS_4gemm6kernel13GemmUniversalIN4cute5tupleIJiiiiEEENS1_10collective13CollectiveMmaINS1_40MainloopSm90TmaGmmaWarpSpecializedSparseILi3ENS5_IJNS4_1CILi1EEENSA_ILi2EEESB_EEENS1_35KernelTmaWarpSpecializedCooperativeEEENS5_IJNSA_ILi256EEENSA_ILi128EEESH_EEENS_10bfloat16_tENS5_IJNS4_6LayoutINS5_IJiNS5_IJSC_iEEEiEEENS5_IJlNS5_IJSB_SC_EEElEEEEENSK_INS5_IJNS5_IJNS5_IJNSA_ILi8EEESC_NSA_ILi4EEEEEEiEEENS5_IJNS5_IJNSA_ILi16EEESC_SR_EEEiEEEiEEENS5_IJNS5_IJNS5_IJSH_SU_NSA_ILi2048EEEEEENSA_ILi8192EEEEEENS5_IJNS5_IJSB_NSA_ILi1024EEENSA_ILi32EEEEEElEEElEEEEEEEESJ_NS5_IJlSB_lEEENS4_8TiledMMAINS4_8MMA_AtomIJNS4_4SM904GMMA6SPARSE29GMMA_64x128x32_F32BF16BF16_SSILNS1D_5MajorE0ELS1G_0ELNS1D_7ScaleInE1ELS1H_1ELNS1D_9SparseSelE0EEEEEENSK_INS5_IJSC_SB_SB_EEENS5_IJSB_NSA_ILi0EEES1M_EEEEENS5_IJNS4_10UnderscoreES1P_S1P_EEEEENS4_23SM90_TMA_LOAD_MULTICASTENS4_14ComposedLayoutINS4_7SwizzleILi3ELi4ELi3EEENS4_25smem_sparse_ptr_flag_bitsILi2ELi16EEENSK_INS5_IJNS5_IJSB_SQ_EEENS5_IJSC_NSA_ILi64EEEEEEEEENS5_IJNS5_IJS1M_SH_EEESN_EEEEEEEvNS4_8identityENS4_13SM90_TMA_LOADENS1T_IS1V_NS4_18smem_ptr_flag_bitsILi16EEENSK_INS5_IJSQ_S1Z_EEENS5_IJS1Z_SB_EEEEEEEvS26_EENS_8epilogue10collective6detail29Sm90TmaWarpSpecializedAdapterINS2G_15DefaultEpilogueIfNS5_IJSB_llEEES2K_NS2F_6thread17LinearCombinationIfLi1EffLNS2L_9ScaleType4KindE0ELNS_15FloatRoundStyleE2EfEENS1_15EpilogueDefaultEEEEEvvEEEEvNT_6ParamsE --------------------------
	.section	.text._ZN7cutlass13device_kernelINS_4gemm6kernel13GemmUniversalIN4cute5tupleIJiiiiEEENS1_10collective13CollectiveMmaINS1_40MainloopSm90TmaGmmaWarpSpecializedSparseILi3ENS5_IJNS4_1CILi1EEENSA_ILi2EEESB_EEENS1_35KernelTmaWarpSpecializedCooperativeEEENS5_IJNSA_ILi256EEENSA_ILi128EEESH_EEENS_10bfloat16_tENS5_IJNS4_6LayoutINS5_IJiNS5_IJSC_iEEEiEEENS5_IJlNS5_IJSB_SC_EEElEEEEENSK_INS5_IJNS5_IJNS5_IJNSA_ILi8EEESC_NSA_ILi4EEEEEEiEEENS5_IJNS5_IJNSA_ILi16EEESC_SR_EEEiEEEiEEENS5_IJNS5_IJNS5_IJSH_SU_NSA_ILi2048EEEEEENSA_ILi8192EEEEEENS5_IJNS5_IJSB_NSA_ILi1024EEENSA_ILi32EEEEEElEEElEEEEEEEESJ_NS5_IJlSB_lEEENS4_8TiledMMAINS4_8MMA_AtomIJNS4_4SM904GMMA6SPARSE29GMMA_64x128x32_F32BF16BF16_SSILNS1D_5MajorE0ELS1G_0ELNS1D_7ScaleInE1ELS1H_1ELNS1D_9SparseSelE0EEEEEENSK_INS5_IJSC_SB_SB_EEENS5_IJSB_NSA_ILi0EEES1M_EEEEENS5_IJNS4_10UnderscoreES1P_S1P_EEEEENS4_23SM90_TMA_LOAD_MULTICASTENS4_14ComposedLayoutINS4_7SwizzleILi3ELi4ELi3EEENS4_25smem_sparse_ptr_flag_bitsILi2ELi16EEENSK_INS5_IJNS5_IJSB_SQ_EEENS5_IJSC_NSA_ILi64EEEEEEEEENS5_IJNS5_IJS1M_SH_EEESN_EEEEEEEvNS4_8identityENS4_13SM90_TMA_LOADENS1T_IS1V_NS4_18smem_ptr_flag_bitsILi16EEENSK_INS5_IJSQ_S1Z_EEENS5_IJS1Z_SB_EEEEEEEvS26_EENS_8epilogue10collective6detail29Sm90TmaWarpSpecializedAdapterINS2G_15DefaultEpilogueIfNS5_IJSB_llEEES2K_NS2F_6thread17LinearCombinationIfLi1EffLNS2L_9ScaleType4KindE0ELNS_15FloatRoundStyleE2EfEENS1_15EpilogueDefaultEEEEEvvEEEEvNT_6ParamsE,"ax",@progbits
	.align	128
.text._ZN7cutlass13device_kernelINS_4gemm6kernel13GemmUniversalIN4cute5tupleIJiiiiEEENS1_10collective13CollectiveMmaINS1_40MainloopSm90TmaGmmaWarpSpecializedSparseILi3ENS5_IJNS4_1CILi1EEENSA_ILi2EEESB_EEENS1_35KernelTmaWarpSpecializedCooperativeEEENS5_IJNSA_ILi256EEENSA_ILi128EEESH_EEENS_10bfloat16_tENS5_IJNS4_6LayoutINS5_IJiNS5_IJSC_iEEEiEEENS5_IJlNS5_IJSB_SC_EEElEEEEENSK_INS5_IJNS5_IJNS5_IJNSA_ILi8EEESC_NSA_ILi4EEEEEEiEEENS5_IJNS5_IJNSA_ILi16EEESC_SR_EEEiEEEiEEENS5_IJNS5_IJNS5_IJSH_SU_NSA_ILi2048EEEEEENSA_ILi8192EEEEEENS5_IJNS5_IJSB_NSA_ILi1024EEENSA_ILi32EEEEEElEEElEEEEEEEESJ_NS5_IJlSB_lEEENS4_8TiledMMAINS4_8MMA_AtomIJNS4_4SM904GMMA6SPARSE29GMMA_64x128x32_F32BF16BF16_SSILNS1D_5MajorE0ELS1G_0ELNS1D_7ScaleInE1ELS1H_1ELNS1D_9SparseSelE0EEEEEENSK_INS5_IJSC_SB_SB_EEENS5_IJSB_NSA_ILi0EEES1M_EEEEENS5_IJNS4_10UnderscoreES1P_S1P_EEEEENS4_23SM90_TMA_LOAD_MULTICASTENS4_14ComposedLayoutINS4_7SwizzleILi3ELi4ELi3EEENS4_25smem_sparse_ptr_flag_bitsILi2ELi16EEENSK_INS5_IJNS5_IJSB_SQ_EEENS5_IJSC_NSA_ILi64EEEEEEEEENS5_IJNS5_IJS1M_SH_EEESN_EEEEEEEvNS4_8identityENS4_13SM90_TMA_LOADENS1T_IS1V_NS4_18smem_ptr_flag_bitsILi16EEENSK_INS5_IJSQ_S1Z_EEENS5_IJS1Z_SB_EEEEEEEvS26_EENS_8epilogue10collective6detail29Sm90TmaWarpSpecializedAdapterINS2G_15DefaultEpilogueIfNS5_IJSB_llEEES2K_NS2F_6thread17LinearCombinationIfLi1EffLNS2L_9ScaleType4KindE0ELNS_15FloatRoundStyleE2EfEENS1_15EpilogueDefaultEEEEEvvEEEEvNT_6ParamsE:
        .type           _ZN7cutlass13device_kernelINS_4gemm6kernel13GemmUniversalIN4cute5tupleIJiiiiEEENS1_10collective13CollectiveMmaINS1_40MainloopSm90TmaGmmaWarpSpecializedSparseILi3ENS5_IJNS4_1CILi1EEENSA_ILi2EEESB_EEENS1_35KernelTmaWarpSpecializedCooperativeEEENS5_IJNSA_ILi256EEENSA_ILi128EEESH_EEENS_10bfloat16_tENS5_IJNS4_6LayoutINS5_IJiNS5_IJSC_iEEEiEEENS5_IJlNS5_IJSB_SC_EEElEEEEENSK_INS5_IJNS5_IJNS5_IJNSA_ILi8EEESC_NSA_ILi4EEEEEEiEEENS5_IJNS5_IJNSA_ILi16EEESC_SR_EEEiEEEiEEENS5_IJNS5_IJNS5_IJSH_SU_NSA_ILi2048EEEEEENSA_ILi8192EEEEEENS5_IJNS5_IJSB_NSA_ILi1024EEENSA_ILi32EEEEEElEEElEEEEEEEESJ_NS5_IJlSB_lEEENS4_8TiledMMAINS4_8MMA_AtomIJNS4_4SM904GMMA6SPARSE29GMMA_64x128x32_F32BF16BF16_SSILNS1D_5MajorE0ELS1G_0ELNS1D_7ScaleInE1ELS1H_1ELNS1D_9SparseSelE0EEEEEENSK_INS5_IJSC_SB_SB_EEENS5_IJSB_NSA_ILi0EEES1M_EEEEENS5_IJNS4_10UnderscoreES1P_S1P_EEEEENS4_23SM90_TMA_LOAD_MULTICASTENS4_14ComposedLayoutINS4_7SwizzleILi3ELi4ELi3EEENS4_25smem_sparse_ptr_flag_bitsILi2ELi16EEENSK_INS5_IJNS5_IJSB_SQ_EEENS5_IJSC_NSA_ILi64EEEEEEEEENS5_IJNS5_IJS1M_SH_EEESN_EEEEEEEvNS4_8identityENS4_13SM90_TMA_LOADENS1T_IS1V_NS4_18smem_ptr_flag_bitsILi16EEENSK_INS5_IJSQ_S1Z_EEENS5_IJS1Z_SB_EEEEEEEvS26_EENS_8epilogue10collective6detail29Sm90TmaWarpSpecializedAdapterINS2G_15DefaultEpilogueIfNS5_IJSB_llEEES2K_NS2F_6thread17LinearCombinationIfLi1EffLNS2L_9ScaleType4KindE0ELNS_15FloatRoundStyleE2EfEENS1_15EpilogueDefaultEEEEEvvEEEEvNT_6ParamsE,@function
        .size           _ZN7cutlass13device_kernelINS_4gemm6kernel13GemmUniversalIN4cute5tupleIJiiiiEEENS1_10collective13CollectiveMmaINS1_40MainloopSm90TmaGmmaWarpSpecializedSparseILi3ENS5_IJNS4_1CILi1EEENSA_ILi2EEESB_EEENS1_35KernelTmaWarpSpecializedCooperativeEEENS5_IJNSA_ILi256EEENSA_ILi128EEESH_EEENS_10bfloat16_tENS5_IJNS4_6LayoutINS5_IJiNS5_IJSC_iEEEiEEENS5_IJlNS5_IJSB_SC_EEElEEEEENSK_INS5_IJNS5_IJNS5_IJNSA_ILi8EEESC_NSA_ILi4EEEEEEiEEENS5_IJNS5_IJNSA_ILi16EEESC_SR_EEEiEEEiEEENS5_IJNS5_IJNS5_IJSH_SU_NSA_ILi2048EEEEEENSA_ILi8192EEEEEENS5_IJNS5_IJSB_NSA_ILi1024EEENSA_ILi32EEEEEElEEElEEEEEEEESJ_NS5_IJlSB_lEEENS4_8TiledMMAINS4_8MMA_AtomIJNS4_4SM904GMMA6SPARSE29GMMA_64x128x32_F32BF16BF16_SSILNS1D_5MajorE0ELS1G_0ELNS1D_7ScaleInE1ELS1H_1ELNS1D_9SparseSelE0EEEEEENSK_INS5_IJSC_SB_SB_EEENS5_IJSB_NSA_ILi0EEES1M_EEEEENS5_IJNS4_10UnderscoreES1P_S1P_EEEEENS4_23SM90_TMA_LOAD_MULTICASTENS4_14ComposedLayoutINS4_7SwizzleILi3ELi4ELi3EEENS4_25smem_sparse_ptr_flag_bitsILi2ELi16EEENSK_INS5_IJNS5_IJSB_SQ_EEENS5_IJSC_NSA_ILi64EEEEEEEEENS5_IJNS5_IJS1M_SH_EEESN_EEEEEEEvNS4_8identityENS4_13SM90_TMA_LOADENS1T_IS1V_NS4_18smem_ptr_flag_bitsILi16EEENSK_INS5_IJSQ_S1Z_EEENS5_IJS1Z_SB_EEEEEEEvS26_EENS_8epilogue10collective6detail29Sm90TmaWarpSpecializedAdapterINS2G_15DefaultEpilogueIfNS5_IJSB_llEEES2K_NS2F_6thread17LinearCombinationIfLi1EffLNS2L_9ScaleType4KindE0ELNS_15FloatRoundStyleE2EfEENS1_15EpilogueDefaultEEEEEvvEEEEvNT_6ParamsE,(.L_x_314 - _ZN7cutlass13device_kernelINS_4gemm6kernel13GemmUniversalIN4cute5tupleIJiiiiEEENS1_10collective13CollectiveMmaINS1_40MainloopSm90TmaGmmaWarpSpecializedSparseILi3ENS5_IJNS4_1CILi1EEENSA_ILi2EEESB_EEENS1_35KernelTmaWarpSpecializedCooperativeEEENS5_IJNSA_ILi256EEENSA_ILi128EEESH_EEENS_10bfloat16_tENS5_IJNS4_6LayoutINS5_IJiNS5_IJSC_iEEEiEEENS5_IJlNS5_IJSB_SC_EEElEEEEENSK_INS5_IJNS5_IJNS5_IJNSA_ILi8EEESC_NSA_ILi4EEEEEEiEEENS5_IJNS5_IJNSA_ILi16EEESC_SR_EEEiEEEiEEENS5_IJNS5_IJNS5_IJSH_SU_NSA_ILi2048EEEEEENSA_ILi8192EEEEEENS5_IJNS5_IJSB_NSA_ILi1024EEENSA_ILi32EEEEEElEEElEEEEEEEESJ_NS5_IJlSB_lEEENS4_8TiledMMAINS4_8MMA_AtomIJNS4_4SM904GMMA6SPARSE29GMMA_64x128x32_F32BF16BF16_SSILNS1D_5MajorE0ELS1G_0ELNS1D_7ScaleInE1ELS1H_1ELNS1D_9SparseSelE0EEEEEENSK_INS5_IJSC_SB_SB_EEENS5_IJSB_NSA_ILi0EEES1M_EEEEENS5_IJNS4_10UnderscoreES1P_S1P_EEEEENS4_23SM90_TMA_LOAD_MULTICASTENS4_14ComposedLayoutINS4_7SwizzleILi3ELi4ELi3EEENS4_25smem_sparse_ptr_flag_bitsILi2ELi16EEENSK_INS5_IJNS5_IJSB_SQ_EEENS5_IJSC_NSA_ILi64EEEEEEEEENS5_IJNS5_IJS1M_SH_EEESN_EEEEEEEvNS4_8identityENS4_13SM90_TMA_LOADENS1T_IS1V_NS4_18smem_ptr_flag_bitsILi16EEENSK_INS5_IJSQ_S1Z_EEENS5_IJS1Z_SB_EEEEEEEvS26_EENS_8epilogue10collective6detail29Sm90TmaWarpSpecializedAdapterINS2G_15DefaultEpilogueIfNS5_IJSB_llEEES2K_NS2F_6thread17LinearCombinationIfLi1EffLNS2L_9ScaleType4KindE0ELNS_15FloatRoundStyleE2EfEENS1_15EpilogueDefaultEEEEEvvEEEEvNT_6ParamsE)
        .other          _ZN7cutlass13device_kernelINS_4gemm6kernel13GemmUniversalIN4cute5tupleIJiiiiEEENS1_10collective13CollectiveMmaINS1_40MainloopSm90TmaGmmaWarpSpecializedSparseILi3ENS5_IJNS4_1CILi1EEENSA_ILi2EEESB_EEENS1_35KernelTmaWarpSpecializedCooperativeEEENS5_IJNSA_ILi256EEENSA_ILi128EEESH_EEENS_10bfloat16_tENS5_IJNS4_6LayoutINS5_IJiNS5_IJSC_iEEEiEEENS5_IJlNS5_IJSB_SC_EEElEEEEENSK_INS5_IJNS5_IJNS5_IJNSA_ILi8EEESC_NSA_ILi4EEEEEEiEEENS5_IJNS5_IJNSA_ILi16EEESC_SR_EEEiEEEiEEENS5_IJNS5_IJNS5_IJSH_SU_NSA_ILi2048EEEEEENSA_ILi8192EEEEEENS5_IJNS5_IJSB_NSA_ILi1024EEENSA_ILi32EEEEEElEEElEEEEEEEESJ_NS5_IJlSB_lEEENS4_8TiledMMAINS4_8MMA_AtomIJNS4_4SM904GMMA6SPARSE29GMMA_64x128x32_F32BF16BF16_SSILNS1D_5MajorE0ELS1G_0ELNS1D_7ScaleInE1ELS1H_1ELNS1D_9SparseSelE0EEEEEENSK_INS5_IJSC_SB_SB_EEENS5_IJSB_NSA_ILi0EEES1M_EEEEENS5_IJNS4_10UnderscoreES1P_S1P_EEEEENS4_23SM90_TMA_LOAD_MULTICASTENS4_14ComposedLayoutINS4_7SwizzleILi3ELi4ELi3EEENS4_25smem_sparse_ptr_flag_bitsILi2ELi16EEENSK_INS5_IJNS5_IJSB_SQ_EEENS5_IJSC_NSA_ILi64EEEEEEEEENS5_IJNS5_IJS1M_SH_EEESN_EEEEEEEvNS4_8identityENS4_13SM90_TMA_LOADENS1T_IS1V_NS4_18smem_ptr_flag_bitsILi16EEENSK_INS5_IJSQ_S1Z_EEENS5_IJS1Z_SB_EEEEEEEvS26_EENS_8epilogue10collective6detail29Sm90TmaWarpSpecializedAdapterINS2G_15DefaultEpilogueIfNS5_IJSB_llEEES2K_NS2F_6thread17LinearCombinationIfLi1EffLNS2L_9ScaleType4KindE0ELNS_15FloatRoundStyleE2EfEENS1_15EpilogueDefaultEEEEEvvEEEEvNT_6ParamsE,@"STO_CUDA_ENTRY STV_DEFAULT"
_ZN7cutlass13device_kernelINS_4gemm6kernel13GemmUniversalIN4cute5tupleIJiiiiEEENS1_10collective13CollectiveMmaINS1_40MainloopSm90TmaGmmaWarpSpecializedSparseILi3ENS5_IJNS4_1CILi1EEENSA_ILi2EEESB_EEENS1_35KernelTmaWarpSpecializedCooperativeEEENS5_IJNSA_ILi256EEENSA_ILi128EEESH_EEENS_10bfloat16_tENS5_IJNS4_6LayoutINS5_IJiNS5_IJSC_iEEEiEEENS5_IJlNS5_IJSB_SC_EEElEEEEENSK_INS5_IJNS5_IJNS5_IJNSA_ILi8EEESC_NSA_ILi4EEEEEEiEEENS5_IJNS5_IJNSA_ILi16EEESC_SR_EEEiEEEiEEENS5_IJNS5_IJNS5_IJSH_SU_NSA_ILi2048EEEEEENSA_ILi8192EEEEEENS5_IJNS5_IJSB_NSA_ILi1024EEENSA_ILi32EEEEEElEEElEEEEEEEESJ_NS5_IJlSB_lEEENS4_8TiledMMAINS4_8MMA_AtomIJNS4_4SM904GMMA6SPARSE29GMMA_64x128x32_F32BF16BF16_SSILNS1D_5MajorE0ELS1G_0ELNS1D_7ScaleInE1ELS1H_1ELNS1D_9SparseSelE0EEEEEENSK_INS5_IJSC_SB_SB_EEENS5_IJSB_NSA_ILi0EEES1M_EEEEENS5_IJNS4_10UnderscoreES1P_S1P_EEEEENS4_23SM90_TMA_LOAD_MULTICASTENS4_14ComposedLayoutINS4_7SwizzleILi3ELi4ELi3EEENS4_25smem_sparse_ptr_flag_bitsILi2ELi16EEENSK_INS5_IJNS5_IJSB_SQ_EEENS5_IJSC_NSA_ILi64EEEEEEEEENS5_IJNS5_IJS1M_SH_EEESN_EEEEEEEvNS4_8identityENS4_13SM90_TMA_LOADENS1T_IS1V_NS4_18smem_ptr_flag_bitsILi16EEENSK_INS5_IJSQ_S1Z_EEENS5_IJS1Z_SB_EEEEEEEvS26_EENS_8epilogue10collective6detail29Sm90TmaWarpSpecializedAdapterINS2G_15DefaultEpilogueIfNS5_IJSB_llEEES2K_NS2F_6thread17LinearCombinationIfLi1EffLNS2L_9ScaleType4KindE0ELNS_15FloatRoundStyleE2EfEENS1_15EpilogueDefaultEEEEEvvEEEEvNT_6ParamsE:
[----:B------:R-:W-:Y:S01]  /*0000*/  LDC R1, c[0x0][0x28] ;  /* 0x00000a00ff017b82 */ /* 0x000fe20000000800 */
[----:B------:R-:W0:Y:S01]  /*0010*/  S2R R0, SR_TID.X ;  /* 0x0000000000007919 */ /* 0x000e220000002100 */
[----:B------:R-:W-:Y:S01]  /*0020*/  ELECT P0, URZ, PT ;  /* 0x00000000003f782f */ /* 0x000fe20003800000 */
[----:B------:R-:W-:Y:S01]  /*0030*/  BSSY B0, `(.L_x_0) ;  /* 0x0000012000007945 */ /* 0x000fe20003800000 */
[--C-:B0-----:R-:W-:Y:S02]  /*0040*/  SHF.R.U32.HI R2, RZ, 0x5, R0.reuse ;  /* 0x00000005ff027819 */ /* 0x101fe40000011600 */
[----:B------:R-:W-:-:S03]  /*0050*/  SHF.R.U32.HI R7, RZ, 0x7, R0 ;  /* 0x00000007ff077819 */ /* 0x000fc60000011600 */
[----:B------:R-:W0:Y:S04]  /*0060*/  SHFL.IDX PT, R5, R2, RZ, 0x1f ;  /* 0x00001fff02057589 */ /* 0x000e2800000e0000 */
[----:B------:R1:W2:Y:S01]  /*0070*/  SHFL.IDX PT, R3, R7, RZ, 0x1f ;  /* 0x00001fff07037589 */ /* 0x0002a200000e0000 */
[----:B0-----:R-:W-:-:S13]  /*0080*/  ISETP.NE.OR P0, PT, R5, RZ, !P0 ;  /* 0x000000ff0500720c */ /* 0x001fda0004705670 */
[----:B-12---:R-:W-:Y:S05]  /*0090*/  @P0 BRA `(.L_x_1) ;  /* 0x00000000002c0947 */ /* 0x006fea0003800000 */
[----:B------:R-:W-:Y:S02]  /*00a0*/  ULDC.64 UR4, c[0x0][0x198] ;  /* 0x0000660000047ab9 */ /* 0x000fe40000000a00 */
[----:B------:R-:W-:Y:S02]  /*00b0*/  UIADD3 UR6, UP0, UR4, 0xf0, URZ ;  /* 0x000000f004067890 */ /* 0x000fe4000ff1e03f */
[----:B------:R-:W-:Y:S02]  /*00c0*/  UIADD3 UR8, UP1, UR4, 0x1f0, URZ ;  /* 0x000001f004087890 */ /* 0x000fe4000ff3e03f */
[----:B------:R-:W-:Y:S02]  /*00d0*/  UIADD3 UR4, UP2, UR4, 0x2f0, URZ ;  /* 0x000002f004047890 */ /* 0x000fe4000ff5e03f */
[----:B------:R-:W-:Y:S02]  /*00e0*/  UIADD3.X UR7, URZ, UR5, URZ, UP0, !UPT ;  /* 0x000000053f077290 */ /* 0x000fe400087fe43f */
[----:B------:R-:W-:-:S02]  /*00f0*/  UIADD3.X UR9, URZ, UR5, URZ, UP1, !UPT ;  /* 0x000000053f097290 */ /* 0x000fc40008ffe43f */
[----:B------:R-:W-:-:S05]  /*0100*/  UIADD3.X UR5, URZ, UR5, URZ, UP2, !UPT ;  /* 0x000000053f057290 */ /* 0x000fca00097fe43f */
[----:B------:R0:W-:Y:S02]  /*0110*/  UTMACCTL.PF [UR6] ;  /* 0x00000000060079b9 */ /* 0x0001e40008040000 */
[----:B------:R0:W-:Y:S02]  /*0120*/  UTMACCTL.PF [UR8] ;  /* 0x00000000080079b9 */ /* 0x0001e40008040000 */
[----:B------:R0:W-:Y:S02]  /*0130*/  UTMACCTL.PF [UR4] ;  /* 0x00000000040079b9 */ /* 0x0001e40008040000 */
[----:B0-----:R-:W-:Y:S01]  /*0140*/  NOP ;  /* 0x0000000000007918 */ /* 0x001fe20000000000 */
.L_x_1:
[----:B------:R-:W-:Y:S05]  /*0150*/  BSYNC B0 ;  /* 0x0000000000007941 */ /* 0x000fea0003800000 */
.L_x_0:
[----:B------:R-:W0:Y:S02]  /*0160*/  SHFL.IDX PT, R4, R2, RZ, 0x1f ;  /* 0x00001fff02047589 */ /* 0x000e2400000e0000 */
[----:B0-----:R-:W-:-:S13]  /*0170*/  ISETP.NE.AND P0, PT, R4, RZ, PT ;  /* 0x000000ff0400720c */ /* 0x001fda0003f05270 */
[----:B------:R-:W-:Y:S05]  /*0180*/  @P0 BRA `(.L_x_2) ;  /* 0x0000000000500947 */ /* 0x000fea0003800000 */
[----:B------:R-:W0:Y:S01]  /*0190*/  S2UR UR8, SR_CgaCtaId ;  /* 0x00000000000879c3 */ /* 0x000e220000008800 */
[----:B------:R-:W-:Y:S01]  /*01a0*/  UMOV UR4, 0x400 ;  /* 0x0000040000047882 */ /* 0x000fe20000000000 */
[----:B------:R-:W-:Y:S01]  /*01b0*/  UMOV UR5, 0x1 ;  /* 0x0000000100057882 */ /* 0x000fe20000000000 */
[----:B------:R-:W-:Y:S01]  /*01c0*/  UMOV UR6, 0x4 ;  /* 0x0000000400067882 */ /* 0x000fe20000000000 */
[----:B------:R-:W-:Y:S01]  /*01d0*/  ELECT P0, URZ, PT ;  /* 0x00000000003f782f */ /* 0x000fe20003800000 */
[----:B------:R-:W-:-:S04]  /*01e0*/  UIADD3 UR6, -UR6, 0x100000, URZ ;  /* 0x0010000006067890 */ /* 0x000fc8000fffe13f */
[----:B------:R-:W-:Y:S02]  /*01f0*/  USHF.L.U32 UR7, UR6, 0xb, URZ ;  /* 0x0000000b06077899 */ /* 0x000fe4000800063f */
[----:B------:R-:W-:Y:S02]  /*0200*/  USHF.L.U32 UR6, UR6, 0x1, URZ ;  /* 0x0000000106067899 */ /* 0x000fe4000800063f */
[----:B0-----:R-:W-:Y:S02]  /*0210*/  ULEA UR8, UR8, UR4, 0x18 ;  /* 0x0000000408087291 */ /* 0x001fe4000f8ec03f */
[----:B------:R-:W-:-:S04]  /*0220*/  UIADD3 UR4, -UR5, 0x100000, URZ ;  /* 0x0010000005047890 */ /* 0x000fc8000fffe13f */
[----:B------:R-:W-:Y:S02]  /*0230*/  USHF.L.U32 UR5, UR4, 0xb, URZ ;  /* 0x0000000b04057899 */ /* 0x000fe4000800063f */
[----:B------:R-:W-:Y:S01]  /*0240*/  USHF.L.U32 UR4, UR4, 0x1, URZ ;  /* 0x0000000104047899 */ /* 0x000fe2000800063f */
[----:B------:R-:W0:Y:S11]  /*0250*/  FENCE.VIEW.ASYNC.S ;  /* 0x00000000000073c6 */ /* 0x000e360000000000 */
[----:B0-----:R0:W1:Y:S01]  /*0260*/  SYNCS.EXCH.64 URZ, [UR8], UR4 ;  /* 0x00000004083f75b2 */ /* 0x0010620008000100 */
[----:B------:R0:W2:Y:S01]  /*0270*/  SYNCS.EXCH.64 URZ, [UR8+0x18], UR6 ;  /* 0x00001806083f75b2 */ /* 0x0000a20008000100 */
[----:B------:R0:W3:Y:S01]  /*0280*/  SYNCS.EXCH.64 URZ, [UR8+0x8], UR4 ;  /* 0x00000804083f75b2 */ /* 0x0000e20008000100 */
[----:B------:R0:W4:Y:S01]  /*0290*/  SYNCS.EXCH.64 URZ, [UR8+0x20], UR6 ;  /* 0x00002006083f75b2 */ /* 0x0001220008000100 */
[----:B------:R0:W0:Y:S01]  /*02a0*/  SYNCS.EXCH.64 URZ, [UR8+0x10], UR4 ;  /* 0x00001004083f75b2 */ /* 0x0000220008000100 */
[----:B------:R0:W0:Y:S01]  /*02b0*/  SYNCS.EXCH.64 URZ, [UR8+0x28], UR6 ;  /* 0x00002806083f75b2 */ /* 0x0000220008000100 */
[----:B------:R-:W-:Y:S01]  /*02c0*/  NOP ;  /* 0x0000000000007918 */ /* 0x000fe20000000000 */
.L_x_2:
[----:B------:R-:W5:Y:S01]  /*02d0*/  SHFL.IDX PT, R2, R2, RZ, 0x1f ;  /* 0x00001fff02027589 */ /* 0x000f6200000e0000 */
[----:B------:R-:W-:Y:S01]  /*02e0*/  SHF.R.S32.HI R9, RZ, 0x1f, R0 ;  /* 0x0000001fff097819 */ /* 0x000fe20000011400 */
[----:B0-----:R-:W0:Y:S01]  /*02f0*/  S2UR UR8, SR_CTAID.X ;  /* 0x00000000000879c3 */ /* 0x001e220000002500 */
[----:B------:R-:W-:Y:S01]  /*0300*/  ELECT P0, URZ, PT ;  /* 0x00000000003f782f */ /* 0x000fe20003800000 */
[----:B------:R-:W1:Y:S01]  /*0310*/  S2R R10, SR_CTAID.Y ;  /* 0x00000000000a7919 */ /* 0x000e620000002600 */
[----:B------:R-:W-:Y:S01]  /*0320*/  LEA.HI R9, R9, R0, RZ, 0x7 ;  /* 0x0000000009097211 */ /* 0x000fe200078f38ff */
[----:B------:R-:W-:Y:S01]  /*0330*/  ULDC UR4, c[0x0][0x154] ;  /* 0x0000550000047ab9 */ /* 0x000fe20000000800 */
[----:B------:R-:W-:Y:S01]  /*0340*/  SHF.R.S32.HI R15, RZ, 0x1f, R4 ;  /* 0x0000001fff0f7819 */ /* 0x000fe20000011404 */
[----:B------:R-:W-:Y:S01]  /*0350*/  VIADD R16, R3, 0xffffffff ;  /* 0xffffffff03107836 */ /* 0x000fe20000000000 */
[----:B------:R-:W-:Y:S01]  /*0360*/  LOP3.LUT R9, R9, 0xffffff80, RZ, 0xc0, !PT ;  /* 0xffffff8009097812 */ /* 0x000fe200078ec0ff */
[----:B------:R-:W2:Y:S01]  /*0370*/  LDC R14, c[0x0][0x140] ;  /* 0x00005000ff0e7b82 */ /* 0x000ea20000000800 */
[----:B------:R-:W-:Y:S01]  /*0380*/  LEA.HI R15, R15, R4, RZ, 0x2 ;  /* 0x000000040f0f7211 */ /* 0x000fe200078f10ff */
[----:B------:R-:W-:Y:S01]  /*0390*/  NOP ;  /* 0x0000000000007918 */ /* 0x000fe20000000000 */
[----:B------:R-:W-:Y:S01]  /*03a0*/  NOP ;  /* 0x0000000000007918 */ /* 0x000fe20000000000 */
[----:B------:R-:W-:Y:S01]  /*03b0*/  IMAD.IADD R9, R0, 0x1, -R9 ;  /* 0x0000000100097824 */ /* 0x000fe200078e0a09 */
[----:B------:R-:W-:-:S02]  /*03c0*/  LOP3.LUT R15, R15, 0x3ffffffc, RZ, 0xc0, !PT ;  /* 0x3ffffffc0f0f7812 */ /* 0x000fc400078ec0ff */
[----:B------:R-:W-:Y:S01]  /*03d0*/  ISETP.GE.U32.AND P5, PT, R16, 0x2, PT ;  /* 0x000000021000780c */ /* 0x000fe20003fa6070 */
[----:B------:R-:W3:Y:S01]  /*03e0*/  LDC R12, c[0x0][0x144] ;  /* 0x00005100ff0c7b82 */ /* 0x000ee20000000800 */
[----:B------:R-:W-:Y:S01]  /*03f0*/  SHF.R.S32.HI R6, RZ, 0x1f, R9 ;  /* 0x0000001fff067819 */ /* 0x000fe20000011409 */
[----:B------:R-:W-:Y:S01]  /*0400*/  IMAD.IADD R15, R4, 0x1, -R15 ;  /* 0x00000001040f7824 */ /* 0x000fe200078e0a0f */
[----:B------:R-:W-:Y:S02]  /*0410*/  LOP3.LUT P2, RZ, R9, 0x7, RZ, 0xc0, !PT ;  /* 0x0000000709ff7812 */ /* 0x000fe4000784c0ff */
[----:B------:R-:W-:Y:S02]  /*0420*/  LEA.HI R6, R6, R9, RZ, 0x3 ;  /* 0x0000000906067211 */ /* 0x000fe400078f18ff */
[----:B-----5:R-:W-:Y:S02]  /*0430*/  ISETP.NE.OR P0, PT, R2, RZ, !P0 ;  /* 0x000000ff0200720c */ /* 0x020fe40004705670 */
[----:B------:R-:W-:-:S02]  /*0440*/  SHF.R.S32.HI R2, RZ, 0x3, R6 ;  /* 0x00000003ff027819 */ /* 0x000fc40000011406 */
[----:B------:R-:W-:Y:S02]  /*0450*/  SHF.R.S32.HI R13, RZ, 0x1f, R6 ;  /* 0x0000001fff0d7819 */ /* 0x000fe40000011406 */
[----:B0-----:R-:W-:Y:S02]  /*0460*/  I2FP.F32.U32 R4, UR8 ;  /* 0x0000000800047c45 */ /* 0x001fe40008201000 */
[----:B------:R-:W-:Y:S02]  /*0470*/  LEA.HI R13, R13, R2, RZ, 0x2 ;  /* 0x000000020d0d7211 */ /* 0x000fe400078f10ff */
[----:B--2---:R-:W-:Y:S02]  /*0480*/  ISETP.EQ.U32.AND P3, PT, R14, 0x1, PT ;  /* 0x000000010e00780c */ /* 0x004fe40003f62070 */
[----:B-1----:R-:W-:Y:S01]  /*0490*/  I2FP.F32.U32 R8, R10 ;  /* 0x0000000a00087245 */ /* 0x002fe20000201000 */
[----:B------:R-:W-:Y:S01]  /*04a0*/  VOTEU.ALL UP0, P0 ;  /* 0x00000000003f7886 */ /* 0x000fe20000000000 */
[----:B------:R-:W-:Y:S01]  /*04b0*/  LOP3.LUT R13, R13, 0xfffffffc, RZ, 0xc0, !PT ;  /* 0xfffffffc0d0d7812 */ /* 0x000fe200078ec0ff */
[----:B------:R-:W-:-:S02]  /*04c0*/  VOTEU.ALL UP1, P0 ;  /* 0x00000000003f7886 */ /* 0x000fc40000020000 */
[----:B------:R-:W-:Y:S01]  /*04d0*/  FMUL R8, R8, UR4 ;  /* 0x0000000408087c20 */ /* 0x000fe20008400000 */
[----:B------:R-:W0:Y:S01]  /*04e0*/  @!UP0 S2UR UR7, SR_CgaCtaId ;  /* 0x00000000000789c3 */ /* 0x000e220000008800 */
[----:B------:R-:W-:Y:S01]  /*04f0*/  IMAD.IADD R6, R2, 0x1, -R13 ;  /* 0x0000000102067824 */ /* 0x000fe200078e0a0d */
[----:B------:R-:W-:Y:S01]  /*0500*/  ULDC UR4, c[0x0][0x150] ;  /* 0x0000540000047ab9 */ /* 0x000fe20000000800 */
[----:B------:R-:W-:Y:S01]  /*0510*/  SHF.R.S32.HI R2, RZ, 0x1f, R5 ;  /* 0x0000001fff027819 */ /* 0x000fe20000011405 */
[----:B------:R-:W-:Y:S01]  /*0520*/  FMUL R4, R4, UR4 ;  /* 0x0000000404047c20 */ /* 0x000fe20008400000 */
[----:B------:R-:W1:Y:S01]  /*0530*/  F2I.U32.TRUNC.NTZ R8, R8 ;  /* 0x0000000800087305 */ /* 0x000e62000020f000 */
[----:B------:R-:W-:Y:S01]  /*0540*/  IMAD R6, R15, 0x4, R6 ;  /* 0x000000040f067824 */ /* 0x000fe200078e0206 */
[----:B------:R-:W-:Y:S01]  /*0550*/  LEA.HI R2, R2, R5, RZ, 0x2 ;  /* 0x0000000502027211 */ /* 0x000fe200078f10ff */
[----:B------:R-:W2:Y:S01]  /*0560*/  LDC R13, c[0x0][0x148] ;  /* 0x00005200ff0d7b82 */ /* 0x000ea20000000800 */
[----:B------:R-:W-:Y:S01]  /*0570*/  UMOV UR4, 0x20 ;  /* 0x0000002000047882 */ /* 0x000fe20000000000 */
[----:B------:R-:W-:Y:S01]  /*0580*/  IMAD.SHL.U32 R15, R6, 0x4, RZ ;  /* 0x00000004060f7824 */ /* 0x000fe200078e00ff */
[----:B------:R-:W-:Y:S01]  /*0590*/  LOP3.LUT R2, R2, 0xfffffffc, RZ, 0xc0, !PT ;  /* 0xfffffffc02027812 */ /* 0x000fe200078ec0ff */
[----:B------:R-:W-:Y:S01]  /*05a0*/  @!UP0 UMOV UR6, 0x400 ;  /* 0x0000040000068882 */ /* 0x000fe20000000000 */
[----:B------:R-:W5:Y:S01]  /*05b0*/  F2I.U32.TRUNC.NTZ R4, R4 ;  /* 0x0000000400047305 */ /* 0x000f62000020f000 */
[----:B------:R-:W-:-:S04]  /*05c0*/  @!UP0 UIADD3 UR4, -UR4, 0x100000, URZ ;  /* 0x0010000004048890 */ /* 0x000fc8000fffe13f */
[----:B------:R-:W-:Y:S02]  /*05d0*/  @!UP0 USHF.L.U32 UR5, UR4, 0xb, URZ ;  /* 0x0000000b04058899 */ /* 0x000fe4000800063f */
[----:B------:R-:W-:Y:S01]  /*05e0*/  @!UP0 USHF.L.U32 UR4, UR4, 0x1, URZ ;  /* 0x0000000104048899 */ /* 0x000fe2000800063f */
[----:B------:R-:W-:Y:S01]  /*05f0*/  LOP3.LUT R6, R6, 0xc, R15, 0x78, !PT ;  /* 0x0000000c06067812 */ /* 0x000fe200078e780f */
[----:B------:R-:W-:Y:S02]  /*0600*/  IMAD.IADD R5, R5, 0x1, -R2 ;  /* 0x0000000105057824 */ /* 0x000fe400078e0a02 */
[----:B-1----:R-:W-:-:S03]  /*0610*/  IMAD.MOV R18, RZ, RZ, -R8 ;  /* 0x000000ffff127224 */ /* 0x002fc600078e0a08 */
[----:B------:R-:W-:Y:S01]  /*0620*/  ISETP.NE.AND P1, PT, R5, 0x3, PT ;  /* 0x000000030500780c */ /* 0x000fe20003f25270 */
[----:B0-----:R-:W-:-:S03]  /*0630*/  @!UP0 ULEA UR6, UR7, UR6, 0x18 ;  /* 0x0000000607068291 */ /* 0x001fc6000f8ec03f */
[----:B------:R-:W-:Y:S01]  /*0640*/  ISETP.EQ.OR P1, PT, R5, RZ, !P1 ;  /* 0x000000ff0500720c */ /* 0x000fe20004f22670 */
[----:B------:R-:W-:Y:S01]  /*0650*/  VOTEU.ALL UP0, P0 ;  /* 0x00000000003f7886 */ /* 0x000fe20000000000 */
[----:B------:R-:W-:Y:S01]  /*0660*/  ISETP.LT.U32.AND P0, PT, R6, 0x2, !P2 ;  /* 0x000000020600780c */ /* 0x000fe20005701070 */
[----:B-----5:R-:W-:Y:S01]  /*0670*/  IMAD.MOV R15, RZ, RZ, -R4 ;  /* 0x000000ffff0f7224 */ /* 0x020fe200078e0a04 */
[C---:B------:R-:W-:Y:S02]  /*0680*/  ISETP.EQ.AND P1, PT, R3.reuse, RZ, P1 ;  /* 0x000000ff0300720c */ /* 0x040fe40000f22270 */
[----:B------:R-:W-:Y:S01]  /*0690*/  ISETP.NE.AND P2, PT, R3, RZ, PT ;  /* 0x000000ff0300720c */ /* 0x000fe20003f45270 */
[----:B--2---:R-:W-:Y:S01]  /*06a0*/  IMAD R9, R13, R18, R10 ;  /* 0x000000120d097224 */ /* 0x004fe200078e020a */
[----:B------:R-:W-:Y:S01]  /*06b0*/  SEL R4, RZ, 0x1, !P1 ;  /* 0x00000001ff047807 */ /* 0x000fe20004800000 */
[----:B---3--:R-:W-:Y:S01]  /*06c0*/  IMAD R12, R12, R15, UR8 ;  /* 0x000000080c0c7e24 */ /* 0x008fe2000f8e020f */
[----:B------:R-:W0:Y:S02]  /*06d0*/  FENCE.VIEW.ASYNC.S ;  /* 0x00000000000073c6 */ /* 0x000e240000000000 */
[----:B0-----:R0:W1:Y:S01]  /*06e0*/  @!UP0 SYNCS.EXCH.64 URZ, [UR6+0x40], UR4 ;  /* 0x00004004063f85b2 */ /* 0x0010620008000100 */
[----:B------:R-:W-:-:S02]  /*06f0*/  ISETP.NE.AND P4, PT, R9, R6, PT ;  /* 0x000000060900720c */ /* 0x000fc40003f85270 */
[----:B------:R-:W-:Y:S02]  /*0700*/  SEL R4, R4, 0x2, P5 ;  /* 0x0000000204047807 */ /* 0x000fe40002800000 */
[----:B------:R-:W-:-:S04]  /*0710*/  ISETP.EQ.OR P4, PT, R12, RZ, !P4 ;  /* 0x000000ff0c00720c */ /* 0x000fc80006782670 */
[----:B------:R-:W-:Y:S01]  /*0720*/  PLOP3.LUT P0, PT, P0, P4, PT, 0x80, 0x0 ;  /* 0x000000000000781c */ /* 0x000fe20000709070 */
[----:B------:R0:W2:Y:S01]  /*0730*/  @!UP1 SYNCS.EXCH.64 URZ, [UR6+0x48], UR4 ;  /* 0x00004804063f95b2 */ /* 0x0000a20008000100 */
[----:B------:R-:W-:Y:S01]  /*0740*/  NOP ;  /* 0x0000000000007918 */ /* 0x000fe20000000000 */
[----:B------:R-:W-:Y:S10]  /*0750*/  @!P3 BRA `(.L_x_3) ;  /* 0x000000000008b947 */ /* 0x000ff40003800000 */
[----:B-12-4-:R-:W-:Y:S01]  /*0760*/  UCGABAR_ARV ;  /* 0x00000000000079c7 */ /* 0x016fe20008000000 */
[----:B------:R-:W-:Y:S05]  /*0770*/  BRA `(.L_x_4) ;  /* 0x0000000000047947 */ /* 0x000fea0003800000 */
.L_x_3:
[----:B-12-4-:R-:W-:Y:S01]  /*0780*/  NOP ;  /* 0x0000000000007918 */ /* 0x016fe20000000000 */
.L_x_4:
[----:B------:R-:W1:Y:S01]  /*0790*/  LDC R2, c[0x0][0x75c] ;  /* 0x0001d700ff027b82 */ /* 0x000e620000000800 */
[----:B------:R-:W-:Y:S01]  /*07a0*/  IMAD.MOV.U32 R3, RZ, RZ, RZ ;  /* 0x000000ffff037224 */ /* 0x000fe200078e00ff */
[----:B-1----:R-:W-:Y:S01]  /*07b0*/  ISETP.NE.AND P4, PT, R2, 0x1, PT ;  /* 0x000000010200780c */ /* 0x002fe20003f85270 */
[----:B------:R-:W-:-:S12]  /*07c0*/  IMAD.U32 R2, RZ, RZ, UR8 ;  /* 0x00000008ff027e24 */ /* 0x000fd8000f8e00ff */
[----:B------:R-:W1:Y:S01]  /*07d0*/  @P4 LDC R15, c[0x0][0x10] ;  /* 0x00000400ff0f4b82 */ /* 0x000e620000000800 */
[----:B------:R-:W-:Y:S02]  /*07e0*/  @P4 IMAD.MOV.U32 R11, RZ, RZ, RZ ;  /* 0x000000ffff0b4224 */ /* 0x000fe400078e00ff */
[----:B------:R-:W-:-:S05]  /*07f0*/  @P4 IMAD.MOV.U32 R17, RZ, RZ, RZ ;  /* 0x000000ffff114224 */ /* 0x000fca00078e00ff */
[----:B------:R-:W2:Y:S01]  /*0800*/  @!P4 LDC R9, c[0x0][0xc] ;  /* 0x00000300ff09cb82 */ /* 0x000ea20000000800 */
[----:B-1----:R-:W-:-:S04]  /*0810*/  @P4 IMAD.WIDE.U32 R14, R15, UR8, R10 ;  /* 0x000000080f0e4c25 */ /* 0x002fc8000f8e000a */
[----:B--2---:R-:W-:-:S04]  /*0820*/  @!P4 IMAD.WIDE.U32 R8, R10, R9, R2 ;  /* 0x000000090a08c225 */ /* 0x004fc800078e0002 */
[----:B------:R-:W-:Y:S02]  /*0830*/  @P4 IMAD.MOV.U32 R2, RZ, RZ, R14 ;  /* 0x000000ffff024224 */ /* 0x000fe400078e000e */
[----:B------:R-:W-:Y:S02]  /*0840*/  @P4 IMAD.IADD R3, R15, 0x1, R17 ;  /* 0x000000010f034824 */ /* 0x000fe400078e0211 */
[----:B------:R-:W-:Y:S02]  /*0850*/  @!P4 IMAD.MOV.U32 R2, RZ, RZ, R8 ;  /* 0x000000ffff02c224 */ /* 0x000fe400078e0008 */
[----:B------:R-:W-:Y:S01]  /*0860*/  @!P4 IMAD.MOV.U32 R3, RZ, RZ, R9 ;  /* 0x000000ffff03c224 */ /* 0x000fe200078e0009 */
[----:B------:R-:W-:Y:S06]  /*0870*/  @!P3 BRA `(.L_x_5) ;  /* 0x00000000000cb947 */ /* 0x000fec0003800000 */
[----:B------:R-:W-:Y:S01]  /*0880*/  UCGABAR_WAIT ;  /* 0x0000000000007dc7 */ /* 0x000fe20008000000 */
[----:B------:R-:W-:Y:S01]  /*0890*/  CCTL.IVALL ;  /* 0x00000000ff00798f */ /* 0x000fe20002000000 */
[----:B------:R-:W-:Y:S05]  /*08a0*/  BRA `(.L_x_6) ;  /* 0x0000000000047947 */ /* 0x000fea0003800000 */
.L_x_5:
[----:B------:R-:W-:Y:S06]  /*08b0*/  BAR.SYNC.DEFER_BLOCKING 0x0 ;  /* 0x0000000000007b1d */ /* 0x000fec0000010000 */
.L_x_6:
[----:B------:R-:W-:Y:S05]  /*08c0*/  @!P2 BRA `(.L_x_7) ;  /* 0x0000009c00cca947 */ /* 0x000fea0003800000 */
[----:B------:R-:W-:-:S13]  /*08d0*/  ISETP.GT.U32.AND P1, PT, R16, 0x1, PT ;  /* 0x000000011000780c */ /* 0x000fda0003f24070 */
[----:B0-----:R-:W-:Y:S05]  /*08e0*/  @P1 EXIT ;  /* 0x000000000000194d */ /* 0x001fea0003800000 */
[----:B------:R-:W-:Y:S01]  /*08f0*/  ULDC.64 UR4, c[0x0][0x750] ;  /* 0x0001d40000047ab9 */ /* 0x000fe20000000a00 */
[----:B------:R-:W-:Y:S01]  /*0900*/  PRMT R14, RZ, 0x7610, R14 ;  /* 0x00007610ff0e7816 */ /* 0x000fe2000000000e */
[----:B------:R-:W-:Y:S01]  /*0910*/  IMAD.MOV.U32 R9, RZ, RZ, -0x1 ;  /* 0xffffffffff097424 */ /* 0x000fe200078e00ff */
[----:B------:R-:W-:Y:S01]  /*0920*/  ISETP.GE.U32.AND P1, PT, R2, UR4, PT ;  /* 0x0000000402007c0c */ /* 0x000fe2000bf26070 */
[----:B------:R-:W-:Y:S02]  /*0930*/  IMAD.MOV.U32 R8, RZ, RZ, -0x1 ;  /* 0xffffffffff087424 */ /* 0x000fe400078e00ff */
[----:B------:R-:W-:Y:S01]  /*0940*/  IMAD.MOV.U32 R5, RZ, RZ, -0x1 ;  /* 0xffffffffff057424 */ /* 0x000fe200078e00ff */
[----:B------:R-:W-:-:S13]  /*0950*/  ISETP.GE.U32.AND.EX P1, PT, R3, UR5, PT, P1 ;  /* 0x0000000503007c0c */ /* 0x000fda000bf26110 */
[----:B------:R-:W-:Y:S05]  /*0960*/  @P1 BRA `(.L_x_8) ;  /* 0x0000000400281947 */ /* 0x000fea0003800000 */
[----:B------:R-:W0:Y:S01]  /*0970*/  LDC.64 R20, c[0x0][0x728] ;  /* 0x0001ca00ff147b82 */ /* 0x000e220000000a00 */
[----:B------:R-:W-:Y:S02]  /*0980*/  IMAD.MOV.U32 R8, RZ, RZ, R2 ;  /* 0x000000ffff087224 */ /* 0x000fe400078e0002 */
[----:B------:R-:W-:-:S05]  /*0990*/  IMAD.MOV.U32 R9, RZ, RZ, R3 ;  /* 0x000000ffff097224 */ /* 0x000fca00078e0003 */
[----:B------:R-:W1:Y:S08]  /*09a0*/  LDC R22, c[0x0][0x730] ;  /* 0x0001cc00ff167b82 */ /* 0x000e700000000800 */
[----:B------:R-:W2:Y:S01]  /*09b0*/  LDC.64 R24, c[0x0][0x720] ;  /* 0x0001c800ff187b82 */ /* 0x000ea20000000a00 */
[----:B0-----:R-:W-:-:S04]  /*09c0*/  ISETP.NE.U32.AND P1, PT, R20, RZ, PT ;  /* 0x000000ff1400720c */ /* 0x001fc80003f25070 */
[----:B------:R-:W-:-:S13]  /*09d0*/  ISETP.NE.AND.EX P1, PT, R21, RZ, PT, P1 ;  /* 0x000000ff1500720c */ /* 0x000fda0003f25310 */
[----:B-12---:R-:W-:Y:S05]  /*09e0*/  @!P1 BRA `(.L_x_9) ;  /* 0x0000000000289947 */ /* 0x006fea0003800000 */
[----:B------:R-:W0:Y:S02]  /*09f0*/  LDC R5, c[0x0][0x734] ;  /* 0x0001cd00ff057b82 */ /* 0x000e240000000800 */
[----:B0-----:R-:W-:-:S05]  /*0a00*/  IADD3 R5, P1, R2, R5, RZ ;  /* 0x0000000502057210 */ /* 0x001fca0007f3e0ff */
[----:B------:R-:W-:-:S04]  /*0a10*/  IMAD.X R19, RZ, RZ, R3, P1 ;  /* 0x000000ffff137224 */ /* 0x000fc800008e0603 */
[----:B------:R-:W-:-:S04]  /*0a20*/  IMAD.WIDE.U32 R8, R19, R20, RZ ;  /* 0x0000001413087225 */ /* 0x000fc800078e00ff */
[----:B------:R-:W-:-:S04]  /*0a30*/  IMAD.WIDE.U32 R14, P1, R5, R21, R8 ;  /* 0x00000015050e7225 */ /* 0x000fc80007820008 */
[----:B------:R-:W-:-:S04]  /*0a40*/  IMAD.WIDE.U32 R8, R5, R20, RZ ;  /* 0x0000001405087225 */ /* 0x000fc800078e00ff */
[----:B------:R-:W-:Y:S01]  /*0a50*/  IMAD.X R17, RZ, RZ, RZ, P1 ;  /* 0x000000ffff117224 */ /* 0x000fe200008e06ff */
[----:B------:R-:W-:Y:S01]  /*0a60*/  IADD3 RZ, P1, R9, R14, RZ ;  /* 0x0000000e09ff7210 */ /* 0x000fe20007f3e0ff */
[----:B------:R-:W-:-:S04]  /*0a70*/  IMAD.MOV.U32 R16, RZ, RZ, R15 ;  /* 0x000000ffff107224 */ /* 0x000fc800078e000f */
[----:B------:R-:W-:-:S08]  /*0a80*/  IMAD.WIDE.U32.X R8, R19, R21, R16, P1 ;  /* 0x0000001513087225 */ /* 0x000fd000008e0410 */
.L_x_9:
[-CC-:B------:R-:W-:Y:S01]  /*0a90*/  SHF.R.U64 R27, R8, R22.reuse, R9.reuse ;  /* 0x00000016081b7219 */ /* 0x180fe20000001209 */
[----:B------:R-:W0:Y:S01]  /*0aa0*/  LDC R16, c[0x0][0x718] ;  /* 0x0001c600ff107b82 */ /* 0x000e220000000800 */
[----:B------:R-:W-:Y:S01]  /*0ab0*/  SHF.R.U32.HI R5, RZ, R22, R9 ;  /* 0x00000016ff057219 */ /* 0x000fe20000011609 */
[----:B------:R-:W-:Y:S01]  /*0ac0*/  IMAD R29, R13, R18, R10 ;  /* 0x000000120d1d7224 */ /* 0x000fe200078e020a */
[----:B------:R-:W-:-:S05]  /*0ad0*/  IADD3 R11, P1, RZ, -R27, RZ ;  /* 0x8000001bff0b7210 */ /* 0x000fca0007f3e0ff */
[----:B------:R-:W1:Y:S01]  /*0ae0*/  LDC.64 R22, c[0x0][0x740] ;  /* 0x0001d000ff167b82 */ /* 0x000e620000000a00 */
[----:B------:R-:W-:Y:S02]  /*0af0*/  IMAD.X R5, RZ, RZ, ~R5, P1 ;  /* 0x000000ffff057224 */ /* 0x000fe400008e0e05 */
[----:B------:R-:W-:-:S04]  /*0b00*/  IMAD.WIDE.U32 R8, R11, R24, R2 ;  /* 0x000000180b087225 */ /* 0x000fc800078e0002 */
[----:B------:R-:W-:Y:S01]  /*0b10*/  IMAD R14, R5, R24, RZ ;  /* 0x00000018050e7224 */ /* 0x000fe200078e02ff */
[----:B------:R-:W2:Y:S03]  /*0b20*/  LDC R15, c[0x0][0x708] ;  /* 0x0001c200ff0f7b82 */ /* 0x000ea60000000800 */
[----:B------:R-:W-:Y:S02]  /*0b30*/  IMAD R5, R11, R25, R14 ;  /* 0x000000190b057224 */ /* 0x000fe400078e020e */
[----:B------:R-:W-:Y:S02]  /*0b40*/  IMAD.MOV.U32 R14, RZ, RZ, -0x1 ;  /* 0xffffffffff0e7424 */ /* 0x000fe400078e00ff */
[----:B------:R-:W-:Y:S01]  /*0b50*/  IMAD.IADD R5, R9, 0x1, R5 ;  /* 0x0000000109057824 */ /* 0x000fe200078e0205 */
[----:B------:R-:W3:Y:S04]  /*0b60*/  LDC R21, c[0x0][0x758] ;  /* 0x0001d600ff157b82 */ /* 0x000ee80000000800 */
[----:B0-----:R-:W-:-:S02]  /*0b70*/  SHF.R.U64 R19, R8, R16, R5 ;  /* 0x0000001008137219 */ /* 0x001fc40000001205 */
[----:B------:R-:W-:Y:S01]  /*0b80*/  SHF.R.U32.HI R8, RZ, R16, R5 ;  /* 0x00000010ff087219 */ /* 0x000fe20000011605 */
[----:B------:R-:W-:Y:S01]  /*0b90*/  IMAD.MOV.U32 R16, RZ, RZ, 0x1 ;  /* 0x00000001ff107424 */ /* 0x000fe200078e00ff */
[----:B------:R-:W0:Y:S01]  /*0ba0*/  LDC R20, c[0x0][0x700] ;  /* 0x0001c000ff147b82 */ /* 0x000e220000000800 */
[----:B-1----:R-:W-:-:S04]  /*0bb0*/  ISETP.NE.U32.AND P1, PT, R22, RZ, PT ;  /* 0x000000ff1600720c */ /* 0x002fc80003f25070 */
[----:B------:R-:W-:-:S03]  /*0bc0*/  ISETP.NE.AND.EX P1, PT, R23, RZ, PT, P1 ;  /* 0x000000ff1700720c */ /* 0x000fc60003f25310 */
[----:B------:R-:W1:Y:S01]  /*0bd0*/  LDC R24, c[0x0][0x748] ;  /* 0x0001d200ff187b82 */ /* 0x000e620000000800 */
[-CC-:B--2---:R-:W-:Y:S02]  /*0be0*/  SHF.R.U64 R28, R19, R15.reuse, R8.reuse ;  /* 0x0000000f131c7219 */ /* 0x184fe40000001208 */
[----:B------:R-:W-:-:S05]  /*0bf0*/  SHF.R.U32.HI R8, RZ, R15, R8 ;  /* 0x0000000fff087219 */ /* 0x000fca0000011608 */
[----:B------:R-:W2:Y:S01]  /*0c00*/  LDC R26, c[0x0][0x738] ;  /* 0x0001ce00ff1a7b82 */ /* 0x000ea20000000800 */
[-CC-:B---3--:R-:W-:Y:S02]  /*0c10*/  SHF.R.U64 R18, R28, R21.reuse, R8.reuse ;  /* 0x000000151c127219 */ /* 0x188fe40000001208 */
[-C--:B------:R-:W-:Y:S02]  /*0c20*/  SHF.L.U32 R5, R14, R21.reuse, RZ ;  /* 0x000000150e057219 */ /* 0x080fe400000006ff */
[----:B------:R-:W-:Y:S01]  /*0c30*/  SHF.R.U32.HI R9, RZ, R21, R8 ;  /* 0x00000015ff097219 */ /* 0x000fe20000011608 */
[----:B------:R-:W-:Y:S01]  /*0c40*/  IMAD.MOV.U32 R8, RZ, RZ, R18 ;  /* 0x000000ffff087224 */ /* 0x000fe200078e0012 */
[----:B------:R-:W-:Y:S01]  /*0c50*/  LOP3.LUT R13, RZ, R5, RZ, 0x33, !PT ;  /* 0x00000005ff0d7212 */ /* 0x000fe200078e33ff */
[----:B------:R-:W3:Y:S01]  /*0c60*/  LDC R25, c[0x0][0x710] ;  /* 0x0001c400ff197b82 */ /* 0x000ee20000000800 */
[----:B------:R-:W-:Y:S05]  /*0c70*/  @!P1 BRA `(.L_x_10) ;  /* 0x0000000000289947 */ /* 0x000fea0003800000 */
[----:B------:R-:W4:Y:S02]  /*0c80*/  LDC R5, c[0x0][0x74c] ;  /* 0x0001d300ff057b82 */ /* 0x000f240000000800 */
[----:B----4-:R-:W-:-:S05]  /*0c90*/  IADD3 R5, P1, R18, R5, RZ ;  /* 0x0000000512057210 */ /* 0x010fca0007f3e0ff */
        /* <DEDUP_REMOVED lines=8> */
.L_x_10:
[----:B-1----:R-:W-:Y:S01]  /*0d20*/  SHF.R.U64 R9, R8, R24, R9 ;  /* 0x0000001808097219 */ /* 0x002fe20000001209 */
[----:B0-----:R-:W-:Y:S01]  /*0d30*/  VIADD R10, R20, 0xffffffff ;  /* 0xffffffff140a7836 */ /* 0x001fe20000000000 */
[----:B------:R-:W-:Y:S01]  /*0d40*/  SHF.L.U32 R5, R16, R21, RZ ;  /* 0x0000001510057219 */ /* 0x000fe200000006ff */
[----:B------:R-:W-:Y:S01]  /*0d50*/  IMAD.MOV.U32 R14, RZ, RZ, 0x1 ;  /* 0x00000001ff0e7424 */ /* 0x000fe200078e00ff */
[----:B------:R-:W-:Y:S01]  /*0d60*/  LOP3.LUT R8, R28, R13, RZ, 0xc0, !PT ;  /* 0x0000000d1c087212 */ /* 0x000fe200078ec0ff */
[----:B------:R-:W-:Y:S01]  /*0d70*/  IMAD.MOV R11, RZ, RZ, -R9 ;  /* 0x000000ffff0b7224 */ /* 0x000fe200078e0a09 */
[----:B------:R-:W-:Y:S02]  /*0d80*/  SEL R12, R12, R29, !P4 ;  /* 0x0000001d0c0c7207 */ /* 0x000fe40006000000 */
[----:B------:R-:W-:Y:S01]  /*0d90*/  LOP3.LUT R10, R19, R10, RZ, 0xc0, !PT ;  /* 0x0000000a130a7212 */ /* 0x000fe200078ec0ff */
[----:B------:R-:W-:Y:S02]  /*0da0*/  IMAD R9, R5, R9, R8 ;  /* 0x0000000905097224 */ /* 0x000fe400078e0208 */
[----:B--2---:R-:W-:-:S02]  /*0db0*/  IMAD R5, R11, R26, R18 ;  /* 0x0000001a0b057224 */ /* 0x004fc400078e0212 */
[----:B---3--:R-:W-:Y:S02]  /*0dc0*/  IMAD R12, R9, R25, R12 ;  /* 0x00000019090c7224 */ /* 0x008fe400078e020c */
[----:B------:R-:W-:-:S05]  /*0dd0*/  IMAD R5, R5, R20, R10 ;  /* 0x0000001405057224 */ /* 0x000fca00078e020a */
[----:B------:R-:W-:Y:S02]  /*0de0*/  SEL R8, R5, R12, !P4 ;  /* 0x0000000c05087207 */ /* 0x000fe40006000000 */
[----:B------:R-:W-:Y:S01]  /*0df0*/  SEL R9, R12, R5, !P4 ;  /* 0x000000050c097207 */ /* 0x000fe20006000000 */
[----:B------:R-:W-:-:S07]  /*0e00*/  IMAD.MOV.U32 R5, RZ, RZ, R27 ;  /* 0x000000ffff057224 */ /* 0x000fce00078e001b */
.L_x_8:
[----:B------:R-:W-:-:S08]  /*0e10*/  NOP ;  /* 0x0000000000007918 */ /* 0x000fd00000000000 */
[----:B------:R-:W0:Y:S02]  /*0e20*/  USETMAXREG.TRY_ALLOC.CTAPOOL UP0, 0xe8 ;  /* 0x000000e8000079c8 */ /* 0x000e240008000600 */
[----:B0-----:R-:W-:-:S13]  /*0e30*/  PLOP3.LUT P1, PT, PT, PT, UP0, 0x80, 0x0 ;  /* 0x000000000000781c */ /* 0x001fda0003f2f008 */
[----:B------:R-:W-:Y:S05]  /*0e40*/  @!P1 BRA `(.L_x_8) ;  /* 0xfffffffc00f09947 */ /* 0x000fea000383ffff */
[----:B------:R-:W-:Y:S01]  /*0e50*/  ULDC.64 UR4, c[0x0][0x698] ;  /* 0x0001a60000047ab9 */ /* 0x000fe20000000a00 */
[----:B------:R-:W-:Y:S01]  /*0e60*/  ULDC.64 UR10, c[0x0][0x208] ;  /* 0x00008200000a7ab9 */ /* 0x000fe20000000a00 */
[----:B------:R-:W-:-:S04]  /*0e70*/  ISETP.NE.U32.AND P1, PT, RZ, UR4, PT ;  /* 0x00000004ff007c0c */ /* 0x000fc8000bf25070 */
[----:B------:R-:W-:-:S13]  /*0e80*/  ISETP.NE.AND.EX P1, PT, RZ, UR5, PT, P1 ;  /* 0x00000005ff007c0c */ /* 0x000fda000bf25310 */
[----:B------:R-:W-:Y:S05]  /*0e90*/  @!P1 BRA `(.L_x_11) ;  /* 0x00000000001c9947 */ /* 0x000fea0003800000 */
[----:B------:R-:W0:Y:S02]  /*0ea0*/  LDC.64 R10, c[0x0][0x698] ;  /* 0x0001a600ff0a7b82 */ /* 0x000e240000000a00 */
[----:B0-----:R-:W2:Y:S02]  /*0eb0*/  LDG.E.64 R10, desc[UR10][R10.64] ;  /* 0x0000000a0a0a7981 */ /* 0x001ea4000c1e1b00 */
[----:B--2---:R-:W-:-:S04]  /*0ec0*/  ISETP.NE.U32.AND P1, PT, R10, RZ, PT ;  /* 0x000000ff0a00720c */ /* 0x004fc80003f25070 */
[----:B------:R-:W-:-:S13]  /*0ed0*/  ISETP.NE.AND.EX P1, PT, R11, RZ, PT, P1 ;  /* 0x000000ff0b00720c */ /* 0x000fda0003f25310 */
[----:B------:R-:W-:Y:S05]  /*0ee0*/  @!P1 BRA `(.L_x_11) ;  /* 0x0000000000089947 */ /* 0x000fea0003800000 */
[----:B------:R0:W5:Y:S01]  /*0ef0*/  LD.E R16, desc[UR10][R10.64] ;  /* 0x0000000a0a107980 */ /* 0x000162000c101900 */
[----:B------:R-:W-:Y:S05]  /*0f00*/  BRA `(.L_x_12) ;  /* 0x0000000000207947 */ /* 0x000fea0003800000 */
.L_x_11:
[----:B------:R-:W-:Y:S02]  /*0f10*/  ULDC.64 UR4, c[0x0][0x688] ;  /* 0x0001a20000047ab9 */ /* 0x000fe40000000a00 */
[----:B------:R-:W-:-:S04]  /*0f20*/  ISETP.NE.U32.AND P1, PT, RZ, UR4, PT ;  /* 0x00000004ff007c0c */ /* 0x000fc8000bf25070 */
[----:B------:R-:W-:-:S13]  /*0f30*/  ISETP.NE.AND.EX P1, PT, RZ, UR5, PT, P1 ;  /* 0x00000005ff007c0c */ /* 0x000fda000bf25310 */
[----:B------:R-:W-:Y:S05]  /*0f40*/  @!P1 BRA `(.L_x_13) ;  /* 0x00000000000c9947 */ /* 0x000fea0003800000 */
[----:B------:R-:W0:Y:S02]  /*0f50*/  LDC.64 R16, c[0x0][0x688] ;  /* 0x0001a200ff107b82 */ /* 0x000e240000000a00 */
[----:B0-----:R1:W5:Y:S01]  /*0f60*/  LDG.E R16, desc[UR10][R16.64] ;  /* 0x0000000a10107981 */ /* 0x001362000c1e1900 */
[----:B------:R-:W-:Y:S05]  /*0f70*/  BRA `(.L_x_12) ;  /* 0x0000000000047947 */ /* 0x000fea0003800000 */
.L_x_13:
[----:B------:R-:W2:Y:S02]  /*0f80*/  LDC R16, c[0x0][0x680] ;  /* 0x0001a000ff107b82 */ /* 0x000ea40000000800 */
.L_x_12:
[----:B------:R-:W-:Y:S02]  /*0f90*/  ULDC.64 UR4, c[0x0][0x6a0] ;  /* 0x0001a80000047ab9 */ /* 0x000fe40000000a00 */
[----:B------:R-:W-:-:S04]  /*0fa0*/  ISETP.NE.U32.AND P1, PT, RZ, UR4, PT ;  /* 0x00000004ff007c0c */ /* 0x000fc8000bf25070 */
[----:B------:R-:W-:-:S13]  /*0fb0*/  ISETP.NE.AND.EX P1, PT, RZ, UR5, PT, P1 ;  /* 0x00000005ff007c0c */ /* 0x000fda000bf25310 */
[----:B------:R-:W-:Y:S05]  /*0fc0*/  @!P1 BRA `(.L_x_14) ;  /* 0x00000000001c9947 */ /* 0x000fea0003800000 */
[----:B0-----:R-:W0:Y:S02]  /*0fd0*/  LDC.64 R10, c[0x0][0x6a0] ;  /* 0x0001a800ff0a7b82 */ /* 0x001e240000000a00 */
[----:B0-----:R-:W3:Y:S02]  /*0fe0*/  LDG.E.64 R10, desc[UR10][R10.64] ;  /* 0x0000000a0a0a7981 */ /* 0x001ee4000c1e1b00 */
[----:B---3--:R-:W-:-:S04]  /*0ff0*/  ISETP.NE.U32.AND P1, PT, R10, RZ, PT ;  /* 0x000000ff0a00720c */ /* 0x008fc80003f25070 */
[----:B------:R-:W-:-:S13]  /*1000*/  ISETP.NE.AND.EX P1, PT, R11, RZ, PT, P1 ;  /* 0x000000ff0b00720c */ /* 0x000fda0003f25310 */
[----:B------:R-:W-:Y:S05]  /*1010*/  @!P1 BRA `(.L_x_14) ;  /* 0x0000000000089947 */ /* 0x000fea0003800000 */
[----:B------:R0:W5:Y:S01]  /*1020*/  LD.E R15, desc[UR10][R10.64] ;  /* 0x0000000a0a0f7980 */ /* 0x000162000c101900 */
[----:B------:R-:W-:Y:S05]  /*1030*/  BRA `(.L_x_15) ;  /* 0x0000000000207947 */ /* 0x000fea0003800000 */
.L_x_14:
[----:B------:R-:W-:Y:S02]  /*1040*/  ULDC.64 UR4, c[0x0][0x690] ;  /* 0x0001a40000047ab9 */ /* 0x000fe40000000a00 */
[----:B------:R-:W-:-:S04]  /*1050*/  ISETP.NE.U32.AND P1, PT, RZ, UR4, PT ;  /* 0x00000004ff007c0c */ /* 0x000fc8000bf25070 */
[----:B------:R-:W-:-:S13]  /*1060*/  ISETP.NE.AND.EX P1, PT, RZ, UR5, PT, P1 ;  /* 0x00000005ff007c0c */ /* 0x000fda000bf25310 */
[----:B------:R-:W-:Y:S05]  /*1070*/  @!P1 BRA `(.L_x_16) ;  /* 0x00000000000c9947 */ /* 0x000fea0003800000 */
[----:B0-----:R-:W0:Y:S02]  /*1080*/  LDC.64 R10, c[0x0][0x690] ;  /* 0x0001a400ff0a7b82 */ /* 0x001e240000000a00 */
[----:B0-----:R3:W5:Y:S01]  /*1090*/  LDG.E R15, desc[UR10][R10.64] ;  /* 0x0000000a0a0f7981 */ /* 0x001762000c1e1900 */
[----:B------:R-:W-:Y:S05]  /*10a0*/  BRA `(.L_x_15) ;  /* 0x0000000000047947 */ /* 0x000fea0003800000 */
.L_x_16:
[----:B------:R-:W4:Y:S02]  /*10b0*/  LDC R15, c[0x0][0x684] ;  /* 0x0001a100ff0f7b82 */ /* 0x000f240000000800 */
.L_x_15:
[----:B------:R-:W-:-:S13]  /*10c0*/  LOP3.LUT P1, RZ, R14, 0xff, RZ, 0xc0, !PT ;  /* 0x000000ff0eff7812 */ /* 0x000fda000782c0ff */
[----:B------:R-:W-:Y:S05]  /*10d0*/  @!P1 EXIT ;  /* 0x000000000000994d */ /* 0x000fea0003800000 */
[----:B------:R-:W-:Y:S01]  /*10e0*/  ULDC UR4, c[0x0][0x28c] ;  /* 0x0000a30000047ab9 */ /* 0x000fe20000000800 */
[----:B------:R-:W-:Y:S01]  /*10f0*/  LOP3.LUT R14, R4, 0x1, RZ, 0xfc, !PT ;  /* 0x00000001040e7812 */ /* 0x000fe200078efcff */
[----:B------:R-:W-:-:S04]  /*1100*/  UIADD3 UR4, UR4, 0x7f, URZ ;  /* 0x0000007f04047890 */ /* 0x000fc8000fffe03f */
[----:B------:R-:W-:-:S04]  /*1110*/  USHF.R.S32.HI UR5, URZ, 0x1f, UR4 ;  /* 0x0000001f3f057899 */ /* 0x000fc80008011404 */
[----:B------:R-:W-:-:S03]  /*1120*/  ULEA.HI UR5, UR5, UR4, URZ, 0x7 ;  /* 0x0000000405057291 */ /* 0x000fc6000f8f383f */
[----:B------:R-:W-:Y:S01]  /*1130*/  UMOV UR4, URZ ;  /* 0x0000003f00047c82 */ /* 0x000fe20008000000 */
[----:B------:R-:W-:-:S03]  /*1140*/  USHF.R.S32.HI UR6, URZ, 0x7, UR5 ;  /* 0x000000073f067899 */ /* 0x000fc60008011405 */
[----:B------:R-:W-:-:S09]  /*1150*/  UMOV UR5, URZ ;  /* 0x0000003f00057c82 */ /* 0x000fd20008000000 */
.L_x_281:
[----:B0--3--:R-:W-:Y:S02]  /*1160*/  LOP3.LUT R10, R0, 0x80, RZ, 0xc0, !PT ;  /* 0x00000080000a7812 */ /* 0x009fe400078ec0ff */
[----:B------:R-:W-:Y:S02]  /*1170*/  CS2R R86, SRZ ;  /* 0x0000000000567805 */ /* 0x000fe4000001ff00 */
[----:B------:R-:W-:Y:S02]  /*1180*/  CS2R R88, SRZ ;  /* 0x0000000000587805 */ /* 0x000fe4000001ff00 */
[----:B------:R-:W-:Y:S02]  /*1190*/  CS2R R90, SRZ ;  /* 0x00000000005a7805 */ /* 0x000fe4000001ff00 */
[----:B------:R-:W-:Y:S02]  /*11a0*/  SHF.R.U32.HI R11, RZ, 0x7, R10 ;  /* 0x00000007ff0b7819 */ /* 0x000fe4000001160a */
[----:B--2---:R-:W-:-:S02]  /*11b0*/  CS2R R92, SRZ ;  /* 0x00000000005c7805 */ /* 0x004fc4000001ff00 */
[----:B------:R-:W-:Y:S02]  /*11c0*/  VIMNMX R10, RZ, UR6, PT ;  /* 0x00000006ff0a7c48 */ /* 0x000fe4000bfe0100 */
[----:B------:R-:W-:Y:S02]  /*11d0*/  CS2R R94, SRZ ;  /* 0x00000000005e7805 */ /* 0x000fe4000001ff00 */
[----:B------:R-:W-:Y:S02]  /*11e0*/  CS2R R96, SRZ ;  /* 0x0000000000607805 */ /* 0x000fe4000001ff00 */
[----:B------:R-:W-:Y:S01]  /*11f0*/  CS2R R98, SRZ ;  /* 0x0000000000627805 */ /* 0x000fe2000001ff00 */
[----:B------:R-:W0:Y:S01]  /*1200*/  SHFL.IDX PT, R11, R11, RZ, 0x1f ;  /* 0x00001fff0b0b7589 */ /* 0x000e2200000e0000 */
[----:B------:R-:W-:Y:S02]  /*1210*/  IADD3 R10, -R10, UR6, RZ ;  /* 0x000000060a0a7c10 */ /* 0x000fe4000fffe1ff */
[----:B----4-:R-:W-:-:S02]  /*1220*/  CS2R R100, SRZ ;  /* 0x0000000000647805 */ /* 0x010fc4000001ff00 */
[----:B------:R-:W-:Y:S02]  /*1230*/  CS2R R102, SRZ ;  /* 0x0000000000667805 */ /* 0x000fe4000001ff00 */
[----:B------:R-:W-:Y:S02]  /*1240*/  CS2R R104, SRZ ;  /* 0x0000000000687805 */ /* 0x000fe4000001ff00 */
[----:B------:R-:W-:Y:S02]  /*1250*/  ISETP.GE.AND P1, PT, R10, 0x1, PT ;  /* 0x000000010a00780c */ /* 0x000fe40003f26270 */
[----:B------:R-:W-:Y:S02]  /*1260*/  CS2R R106, SRZ ;  /* 0x00000000006a7805 */ /* 0x000fe4000001ff00 */
[----:B------:R-:W-:Y:S02]  /*1270*/  CS2R R108, SRZ ;  /* 0x00000000006c7805 */ /* 0x000fe4000001ff00 */
[----:B------:R-:W-:-:S02]  /*1280*/  CS2R R110, SRZ ;  /* 0x00000000006e7805 */ /* 0x000fc4000001ff00 */
[----:B------:R-:W-:Y:S02]  /*1290*/  CS2R R112, SRZ ;  /* 0x0000000000707805 */ /* 0x000fe4000001ff00 */
[----:B------:R-:W-:Y:S02]  /*12a0*/  CS2R R114, SRZ ;  /* 0x0000000000727805 */ /* 0x000fe4000001ff00 */
[----:B------:R-:W-:Y:S02]  /*12b0*/  CS2R R116, SRZ ;  /* 0x0000000000747805 */ /* 0x000fe4000001ff00 */
        /* <DEDUP_REMOVED lines=12> */
[----:B0-----:R-:W-:Y:S02]  /*1380*/  R2UR UR7, R11 ;  /* 0x000000000b0772ca */ /* 0x001fe400000e0000 */
        /* <DEDUP_REMOVED lines=35> */
[----:B------:R-:W-:Y:S01]  /*15c0*/  CS2R R84, SRZ ;  /* 0x0000000000547805 */ /* 0x000fe2000001ff00 */
[----:B------:R-:W-:Y:S06]  /*15d0*/  @!P1 BRA `(.L_x_17) ;  /* 0x0000000400949947 */ /* 0x000fec0003800000 */
[----:B------:R-:W0:Y:S01]  /*15e0*/  S2UR UR12, SR_CgaCtaId ;  /* 0x00000000000c79c3 */ /* 0x000e220000008800 */
[----:B------:R-:W-:Y:S01]  /*15f0*/  ULEA.HI UR8, UR7, UR7, URZ, 0x1 ;  /* 0x0000000707087291 */ /* 0x000fe2000f8f083f */
[----:B------:R-:W-:Y:S01]  /*1600*/  IMAD.U32 R19, RZ, RZ, UR4 ;  /* 0x00000004ff137e24 */ /* 0x000fe2000f8e00ff */
[----:B------:R-:W-:Y:S01]  /*1610*/  UMOV UR9, 0x400 ;  /* 0x0000040000097882 */ /* 0x000fe20000000000 */
[----:B------:R-:W-:Y:S01]  /*1620*/  IMAD.U32 R11, RZ, RZ, UR5 ;  /* 0x00000005ff0b7e24 */ /* 0x000fe2000f8e00ff */
[----:B------:R-:W-:Y:S02]  /*1630*/  ULOP3.LUT UR8, UR8, 0x7fffe, URZ, 0xc0, !UPT ;  /* 0x0007fffe08087892 */ /* 0x000fe4000f8ec03f */
[----:B------:R-:W-:Y:S02]  /*1640*/  UPLOP3.LUT UP0, UPT, UPT, UPT, UPT, 0x40, 0x0 ;  /* 0x000000000000789c */ /* 0x000fe40003f0e870 */
[----:B------:R-:W-:Y:S02]  /*1650*/  UIADD3 UR8, UR7, -UR8, URZ ;  /* 0x8000000807087290 */ /* 0x000fe4000fffe03f */
[----:B0-----:R-:W-:-:S04]  /*1660*/  ULEA UR9, UR12, UR9, 0x18 ;  /* 0x000000090c097291 */ /* 0x001fc8000f8ec03f */
[----:B------:R-:W-:-:S04]  /*1670*/  ULEA UR8, UR8, UR9, 0xd ;  /* 0x0000000908087291 */ /* 0x000fc8000f8e683f */
[----:B------:R-:W-:-:S04]  /*1680*/  UIADD3 UR8, UR8, 0x100, URZ ;  /* 0x0000010008087890 */ /* 0x000fc8000fffe03f */
[----:B------:R-:W-:-:S03]  /*1690*/  USHF.R.U32.HI UR7, URZ, 0x4, UR8 ;  /* 0x000000043f077899 */ /* 0x000fc60008011608 */
[----:B------:R-:W-:Y:S01]  /*16a0*/  UMOV UR8, UR5 ;  /* 0x0000000500087c82 */ /* 0x000fe20008000000 */
[----:B------:R-:W-:-:S12]  /*16b0*/  ULOP3.LUT UR7, UR7, 0x3fff, URZ, 0xc0, !UPT ;  /* 0x00003fff07077892 */ /* 0x000fd8000f8ec03f */
.L_x_24:
[----:B------:R-:W-:-:S13]  /*16c0*/  ISETP.NE.AND P2, PT, R14, 0x3, PT ;  /* 0x000000030e00780c */ /* 0x000fda0003f45270 */
[----:B01----:R-:W-:Y:S05]  /*16d0*/  @!P2 BRA `(.L_x_18) ;  /* 0x000000000004a947 */ /* 0x003fea0003800000 */
[----:B------:R-:W-:Y:S01]  /*16e0*/  BPT.TRAP 0x1 ;  /* 0x000000040000795c */ /* 0x000fe20000300000 */
.L_x_18:
[----:B------:R-:W0:Y:S01]  /*16f0*/  S2UR UR12, SR_CgaCtaId ;  /* 0x00000000000c79c3 */ /* 0x000e220000008800 */
[----:B------:R-:W-:Y:S01]  /*1700*/  UMOV UR9, 0x400 ;  /* 0x0000040000097882 */ /* 0x000fe20000000000 */
[----:B------:R-:W-:Y:S01]  /*1710*/  SHF.L.U32 R18, R19, 0x1f, RZ ;  /* 0x0000001f13127819 */ /* 0x000fe200000006ff */
[----:B0-----:R-:W-:-:S04]  /*1720*/  ULEA UR17, UR12, UR9, 0x18 ;  /* 0x000000090c117291 */ /* 0x001fc8000f8ec03f */
[----:B------:R-:W-:-:S09]  /*1730*/  ULEA UR9, UR8, UR17, 0x3 ;  /* 0x0000001108097291 */ /* 0x000fd2000f8e183f */
[----:B------:R0:W3:Y:S01]  /*1740*/  SYNCS.PHASECHK.TRANS64.TRYWAIT P1, [UR9], R18 ;  /* 0x00000012ff0075a7 */ /* 0x0000e20008020149 */
[----:B------:R-:W-:Y:S05]  /*1750*/  @!P2 BRA `(.L_x_19) ;  /* 0x000000000004a947 */ /* 0x000fea0003800000 */
[----:B------:R-:W-:Y:S01]  /*1760*/  BPT.TRAP 0x1 ;  /* 0x000000040000795c */ /* 0x000fe20000300000 */
.L_x_19:
[C---:B------:R-:W-:Y:S02]  /*1770*/  IMAD.SHL.U32 R12, R0.reuse, 0x40, RZ ;  /* 0x00000040000c7824 */ /* 0x040fe400078e00ff */
[C---:B------:R-:W-:Y:S02]  /*1780*/  IMAD.SHL.U32 R13, R0.reuse, 0x400, RZ ;  /* 0x00000400000d7824 */ /* 0x040fe400078e00ff */
[----:B-1----:R-:W-:Y:S01]  /*1790*/  IMAD.SHL.U32 R17, R0, 0x20, RZ ;  /* 0x0000002000117824 */ /* 0x002fe200078e00ff */
[----:B------:R-:W-:-:S04]  /*17a0*/  LOP3.LUT R12, R12, 0x3800, RZ, 0xc0, !PT ;  /* 0x000038000c0c7812 */ /* 0x000fc800078ec0ff */
[----:B------:R-:W-:Y:S01]  /*17b0*/  LOP3.LUT R12, R12, 0x400, R13, 0xf8, !PT ;  /* 0x000004000c0c7812 */ /* 0x000fe200078ef80d */
[----:B------:R-:W-:-:S03]  /*17c0*/  IMAD.U32 R13, RZ, RZ, UR8 ;  /* 0x00000008ff0d7e24 */ /* 0x000fc6000f8e00ff */
[----:B------:R-:W-:-:S04]  /*17d0*/  LOP3.LUT R12, R12, 0x380, R17, 0xf8, !PT ;  /* 0x000003800c0c7812 */ /* 0x000fc800078ef811 */
[----:B------:R-:W-:-:S05]  /*17e0*/  SHF.R.U32.HI R12, RZ, 0x3, R12 ;  /* 0x00000003ff0c7819 */ /* 0x000fca000001160c */
[----:B------:R-:W-:Y:S01]  /*17f0*/  IMAD R12, R13, 0x1000, R12 ;  /* 0x000010000d0c7824 */ /* 0x000fe200078e020c */
[----:B---3--:R-:W-:Y:S06]  /*1800*/  @P1 BRA `(.L_x_20) ;  /* 0x0000000000081947 */ /* 0x008fec0003800000 */
[----:B------:R-:W1:Y:S02]  /*1810*/  SYNCS.PHASECHK.TRANS64.TRYWAIT P1, [UR9], R18 ;  /* 0x00000012ff0075a7 */ /* 0x000e640008020149 */
[----:B-1----:R-:W-:Y:S05]  /*1820*/  @!P1 BRA `(.L_x_21) ;  /* 0x000000a400949947 */ /* 0x002fea0003800000 */
.L_x_20:
[----:B------:R-:W-:Y:S01]  /*1830*/  LDS.128 R152, [R12+UR17+0x30100] ;  /* 0x030100110c987984 */ /* 0x000fe20008000c00 */
[----:B------:R-:W-:Y:S02]  /*1840*/  UIADD3 UR9, UR17, 0x18100, URZ ;  /* 0x0001810011097890 */ /* 0x000fe4000fffe03f */
[----:B------:R-:W-:Y:S01]  /*1850*/  ULOP3.LUT UR12, UR7, 0x10000, URZ, 0xfc, !UPT ;  /* 0x00010000070c7892 */ /* 0x000fe2000f8efc3f */
[----:B------:R-:W3:Y:S01]  /*1860*/  LDS.128 R156, [R12+UR17+0x30900] ;  /* 0x030900110c9c7984 */ /* 0x000ee20008000c00 */
[----:B------:R-:W-:Y:S01]  /*1870*/  USHF.R.U32.HI UR9, URZ, 0x4, UR9 ;  /* 0x000000043f097899 */ /* 0x000fe20008011609 */
[----:B------:R-:W-:Y:S01]  /*1880*/  UMOV UR13, 0x40000040 ;  /* 0x40000040000d7882 */ /* 0x000fe20000000000 */
[----:B------:R-:W-:Y:S02]  /*1890*/  UMOV UR15, 0x40000040 ;  /* 0x40000040000f7882 */ /* 0x000fe40000000000 */
[----:B------:R-:W-:-:S04]  /*18a0*/  ULOP3.LUT UR9, UR9, 0x3fff, URZ, 0xc0, !UPT ;  /* 0x00003fff09097892 */ /* 0x000fc8000f8ec03f */
[----:B------:R-:W-:Y:S02]  /*18b0*/  ULOP3.LUT UR16, UR9, 0x10000, URZ, 0xfc, !UPT ;  /* 0x0001000009107892 */ /* 0x000fe4000f8efc3f */
[----:B------:R-:W-:Y:S02]  /*18c0*/  ULEA UR9, UR8, UR12, 0xb ;  /* 0x0000000c08097291 */ /* 0x000fe4000f8e583f */
[----:B------:R-:W-:-:S05]  /*18d0*/  ULEA UR16, UR8, UR16, 0xb ;  /* 0x0000001008107291 */ /* 0x000fca000f8e583f */
[----:B------:R-:W-:Y:S02]  /*18e0*/  UMOV UR12, UR9 ;  /* 0x00000009000c7c82 */ /* 0x000fe40008000000 */
[----:B------:R-:W-:Y:S01]  /*18f0*/  UMOV UR14, UR16 ;  /* 0x00000010000e7c82 */ /* 0x000fe20008000000 */
[----:B---3--:R-:W-:-:S06]  /*1900*/  WARPGROUP.ARRIVE ;  /* 0x00000000000079c5 */ /* 0x008fcc0000000000 */
[----:B------:R-:W-:Y:S01]  /*1910*/  HGMMA.SP.64x128x32.F32.BF16 R88, gdesc[UR12], R88, UP0, R152, 0x0 ;  /* 0x09e098000c5879f0 */ /* 0x000fe2000bf01a58 */
[----:B------:R-:W-:Y:S01]  /*1920*/  UIADD3 UR12, UR9, 0x400, URZ ;  /* 0x00000400090c7890 */ /* 0x000fe2000fffe03f */
[----:B------:R-:W-:-:S14]  /*1930*/  UMOV UR13, 0x40000040 ;  /* 0x40000040000d7882 */ /* 0x000fdc0000000000 */
[----:B------:R-:W-:Y:S01]  /*1940*/  HGMMA.SP.64x128x32.F32.BF16 R24, gdesc[UR12], R24, UP0, R156, 0x0 ;  /* 0x09e09c000c1879f0 */ /* 0x000fe2000bf01a18 */
[----:B------:R-:W-:Y:S02]  /*1950*/  UIADD3 UR12, UR9, 0x2, URZ ;  /* 0x00000002090c7890 */ /* 0x000fe4000fffe03f */
[----:B------:R-:W-:Y:S01]  /*1960*/  UIADD3 UR14, UR16, 0x4, URZ ;  /* 0x00000004100e7890 */ /* 0x000fe2000fffe03f */
[----:B------:R-:W-:Y:S01]  /*1970*/  UMOV UR13, 0x40000040 ;  /* 0x40000040000d7882 */ /* 0x000fe20000000000 */
[----:B------:R-:W-:-:S11]  /*1980*/  UMOV UR15, 0x40000040 ;  /* 0x40000040000f7882 */ /* 0x000fd60000000000 */
[----:B------:R-:W-:Y:S01]  /*1990*/  HGMMA.SP.64x128x32.F32.BF16 R88, gdesc[UR12], R88, R153, 0x0 ;  /* 0x09e099000c5879f0 */ /* 0x000fe20008701a58 */
[----:B------:R-:W-:Y:S01]  /*19a0*/  UIADD3 UR12, UR9, 0x402, URZ ;  /* 0x00000402090c7890 */ /* 0x000fe2000fffe03f */
[----:B------:R-:W-:-:S14]  /*19b0*/  UMOV UR13, 0x40000040 ;  /* 0x40000040000d7882 */ /* 0x000fdc0000000000 */
[----:B------:R-:W-:Y:S01]  /*19c0*/  HGMMA.SP.64x128x32.F32.BF16 R24, gdesc[UR12], R24, R157, 0x0 ;  /* 0x09e09d000c1879f0 */ /* 0x000fe20008701a18 */
        /* <DEDUP_REMOVED lines=15> */
[----:B------:R-:W-:Y:S03]  /*1ac0*/  HGMMA.SP.64x128x32.F32.BF16 R24, gdesc[UR12], R24, R159, 0x0, gsb0 ;  /* 0x09e09f000c1879f0 */ /* 0x000fe60008001a18 */
[----:B------:R-:W-:Y:S02]  /*1ad0*/  WARPGROUP.DEPBAR.LE gsb0, 0x0 ;  /* 0x00008000000079c5 */ /* 0x000fe40000010000 */
[----:B------:R-:W-:Y:S05]  /*1ae0*/  @!P2 BRA `(.L_x_22) ;  /* 0x000000000004a947 */ /* 0x000fea0003800000 */
[----:B------:R-:W-:Y:S01]  /*1af0*/  BPT.TRAP 0x1 ;  /* 0x000000040000795c */ /* 0x000fe20000300000 */
.L_x_22:
[----:B------:R-:W-:Y:S02]  /*1b00*/  @P0 LEA R12, R11, UR17, 0x3 ;  /* 0x000000110b0c0c11 */ /* 0x000fe4000f8e18ff */
[----:B------:R-:W-:-:S03]  /*1b10*/  ISETP.GT.U32.AND P1, PT, R4, 0x1, PT ;  /* 0x000000010400780c */ /* 0x000fc60003f24070 */
[----:B-1----:R-:W-:-:S05]  /*1b20*/  @P0 VIADD R13, R12, 0x18 ;  /* 0x000000180c0d0836 */ /* 0x002fca0000000000 */
[----:B------:R-:W-:-:S04]  /*1b30*/  @P0 PRMT R13, R6, 0x654, R13 ;  /* 0x00000654060d0816 */ /* 0x000fc8000000000d */
[----:B------:R1:W-:Y:S01]  /*1b40*/  @P0 SYNCS.ARRIVE.TRANS64.RED.A1T0 RZ, [R13+URZ], RZ ;  /* 0x000000ff0dff09a7 */ /* 0x0003e2000810043f */
[----:B------:R-:W-:Y:S05]  /*1b50*/  @P1 BRA `(.L_x_23) ;  /* 0x0000000000041947 */ /* 0x000fea0003800000 */
[----:B------:R-:W-:Y:S01]  /*1b60*/  BPT.TRAP 0x1 ;  /* 0x000000040000795c */ /* 0x000fe20000300000 */
.L_x_23:
[----:B------:R-:W-:Y:S01]  /*1b70*/  UIADD3 UR8, UR8, 0x1, URZ ;  /* 0x0000000108087890 */ /* 0x000fe2000fffe03f */
[C---:B------:R-:W-:Y:S01]  /*1b80*/  ISETP.GT.AND P2, PT, R10.reuse, 0x1, PT ;  /* 0x000000010a00780c */ /* 0x040fe20003f44270 */
[----:B------:R-:W-:Y:S02]  /*1b90*/  VIADD R11, R11, 0x1 ;  /* 0x000000010b0b7836 */ /* 0x000fe40000000000 */
[----:B------:R-:W-:Y:S01]  /*1ba0*/  UISETP.NE.AND UP0, UPT, UR8, 0x3, UPT ;  /* 0x000000030800788c */ /* 0x000fe2000bf05270 */
[----:B------:R-:W-:Y:S02]  /*1bb0*/  VIADD R10, R10, 0xffffffff ;  /* 0xffffffff0a0a7836 */ /* 0x000fe40000000000 */
[C---:B------:R-:W-:Y:S01]  /*1bc0*/  ISETP.NE.AND P1, PT, R11.reuse, 0x3, PT ;  /* 0x000000030b00780c */ /* 0x040fe20003f25270 */
[----:B------:R-:W-:Y:S02]  /*1bd0*/  USEL UR9, URZ, 0x1, UP0 ;  /* 0x000000013f097887 */ /* 0x000fe40008000000 */
[----:B------:R-:W-:Y:S01]  /*1be0*/  USEL UR8, UR8, URZ, UP0 ;  /* 0x0000003f08087287 */ /* 0x000fe20008000000 */
[----:B------:R-:W-:Y:S01]  /*1bf0*/  SEL R11, R11, RZ, P1 ;  /* 0x000000ff0b0b7207 */ /* 0x000fe20000800000 */
[----:B------:R-:W-:-:S02]  /*1c00*/  UPLOP3.LUT UP0, UPT, UPT, UPT, UPT, 0x80, 0x0 ;  /* 0x000000000000789c */ /* 0x000fc40003f0f070 */
[----:B------:R-:W-:Y:S01]  /*1c10*/  LOP3.LUT R19, R19, UR9, RZ, 0x3c, !PT ;  /* 0x0000000913137c12 */ /* 0x000fe2000f8e3cff */
[----:B------:R-:W-:Y:S08]  /*1c20*/  @P2 BRA `(.L_x_24) ;  /* 0xfffffff800a42947 */ /* 0x000ff0000383ffff */
.L_x_17:
[----:B------:R-:W-:Y:S01]  /*1c30*/  LOP3.LUT R10, R0, 0x60, RZ, 0xc0, !PT ;  /* 0x00000060000a7812 */ /* 0x000fe200078ec0ff */
[----:B-1----:R-:W1:Y:S01]  /*1c40*/  LDC R17, c[0x0][0x288] ;  /* 0x0000a200ff117b82 */ /* 0x002e620000000800 */
[----:B------:R-:W-:Y:S01]  /*1c50*/  SHF.R.U32.HI R11, RZ, 0x2, R0 ;  /* 0x00000002ff0b7819 */ /* 0x000fe20000011600 */
[----:B------:R-:W-:Y:S01]  /*1c60*/  UIADD3 UR5, UR6, UR5, URZ ;  /* 0x0000000506057290 */ /* 0x000fe2000fffe03f */
[----:B------:R-:W-:Y:S01]  /*1c70*/  SHF.R.U32.HI R10, RZ, 0x5, R10 ;  /* 0x00000005ff0a7819 */ /* 0x000fe2000001160a */
[----:B------:R-:W-:Y:S01]  /*1c80*/  ULDC UR14, c[0x0][0x284] ;  /* 0x0000a100000e7ab9 */ /* 0x000fe20000000800 */
[----:B------:R-:W-:Y:S01]  /*1c90*/  LOP3.LUT R11, R11, 0x7, RZ, 0xc0, !PT ;  /* 0x000000070b0b7812 */ /* 0x000fe200078ec0ff */
[----:B------:R-:W-:Y:S01]  /*1ca0*/  UISETP.GT.U32.AND UP0, UPT, UR5, 0x2, UPT ;  /* 0x000000020500788c */ /* 0x000fe2000bf04070 */
[----:B------:R-:W-:Y:S01]  /*1cb0*/  SHF.R.U32.HI R13, RZ, 0x1, R0 ;  /* 0x00000001ff0d7819 */ /* 0x000fe20000011600 */
[----:B------:R-:W-:Y:S01]  /*1cc0*/  IMAD.SHL.U32 R12, R10, 0x10, RZ ;  /* 0x000000100a0c7824 */ /* 0x000fe200078e00ff */
[----:B------:R-:W-:Y:S01]  /*1cd0*/  SHF.R.S32.HI R152, RZ, 0x1f, R5 ;  /* 0x0000001fff987819 */ /* 0x000fe20000011405 */
[----:B------:R-:W-:Y:S01]  /*1ce0*/  UISETP.LT.U32.AND UP0, UPT, UR6, 0x3, UP0 ;  /* 0x000000030600788c */ /* 0x000fe20008701070 */
[----:B------:R-:W-:-:S02]  /*1cf0*/  WARPGROUP.DEPBAR.LE gsb0, 0x0 ;  /* 0x00008000000079c5 */ /* 0x000fc40000010000 */
[--C-:B------:R-:W-:Y:S01]  /*1d00*/  LOP3.LUT R12, R12, 0xfffffff0, R11.reuse, 0xe2, !PT ;  /* 0xfffffff00c0c7812 */ /* 0x100fe200078ee20b */
[----:B------:R-:W-:Y:S01]  /*1d10*/  IMAD R11, R10, -0x10, -R11 ;  /* 0xfffffff00a0b7824 */ /* 0x000fe200078e0a0b */
[----:B------:R-:W-:Y:S01]  /*1d20*/  LOP3.LUT R10, R7, 0x1, RZ, 0xc0, !PT ;  /* 0x00000001070a7812 */ /* 0x000fe200078ec0ff */
[----:B------:R-:W-:Y:S01]  /*1d30*/  UISETP.GE.U32.AND UP1, UPT, UR6, 0x3, UPT ;  /* 0x000000030600788c */ /* 0x000fe2000bf26070 */
[----:B------:R-:W-:Y:S01]  /*1d40*/  LOP3.LUT R12, R12, 0x40, R13, 0xf8, !PT ;  /* 0x000000400c0c7812 */ /* 0x000fe200078ef80d */
[----:B------:R-:W-:Y:S01]  /*1d50*/  IMAD.SHL.U32 R13, R9, 0x100, RZ ;  /* 0x00000100090d7824 */ /* 0x000fe200078e00ff */
[----:B------:R-:W-:Y:S01]  /*1d60*/  ULDC.64 UR12, c[0x0][0x6d0] ;  /* 0x0001b400000c7ab9 */ /* 0x000fe20000000a00 */
[----:B0-----:R-:W-:Y:S01]  /*1d70*/  IMAD R18, R10, -0x40, R11 ;  /* 0xffffffc00a127824 */ /* 0x001fe200078e020b */
[----:B------:R-:W-:Y:S01]  /*1d80*/  UIMAD.WIDE.U32 UR8, UR5, -0x55555555, URZ ;  /* 0xaaaaaaab050878a5 */ /* 0x000fe2000f8e003f */
[----:B------:R-:W-:Y:S01]  /*1d90*/  IMAD R10, R152, UR12, RZ ;  /* 0x0000000c980a7c24 */ /* 0x000fe2000f8e02ff */
[----:B------:R-:W-:Y:S01]  /*1da0*/  LOP3.LUT R160, R12, R13, RZ, 0xfc, !PT ;  /* 0x0000000d0ca07212 */ /* 0x000fe200078efcff */
[----:B------:R-:W-:Y:S01]  /*1db0*/  IMAD.SHL.U32 R12, R8, 0x80, RZ ;  /* 0x00000080080c7824 */ /* 0x000fe200078e00ff */
[----:B------:R-:W-:Y:S01]  /*1dc0*/  USEL UR7, URZ, 0x1, !UP0 ;  /* 0x000000013f077887 */ /* 0x000fe2000c000000 */
[----:B------:R-:W-:Y:S01]  /*1dd0*/  LOP3.LUT R9, R0, 0x3, RZ, 0xc0, !PT ;  /* 0x0000000300097812 */ /* 0x000fe200078ec0ff */
[----:B------:R-:W-:Y:S01]  /*1de0*/  USHF.R.U32.HI UR8, URZ, 0x1, UR9 ;  /* 0x000000013f087899 */ /* 0x000fe20008011609 */
[----:B------:R-:W-:Y:S01]  /*1df0*/  SHF.R.S32.HI R161, RZ, 0x1f, R160 ;  /* 0x0000001fffa17819 */ /* 0x000fe200000114a0 */
[----:B------:R-:W-:Y:S01]  /*1e00*/  ULOP3.LUT UR4, UR4, UR7, URZ, 0x3c, !UPT ;  /* 0x0000000704047292 */ /* 0x000fe2000f8e3c3f */
[----:B-1----:R-:W-:Y:S01]  /*1e10*/  ISETP.GE.AND P1, PT, R12, R17, PT ;  /* 0x000000110c00720c */ /* 0x002fe20003f26270 */
[C---:B------:R-:W-:Y:S01]  /*1e20*/  IMAD R19, R5.reuse, UR13, R10 ;  /* 0x0000000d05137c24 */ /* 0x040fe2000f8e020a */
[----:B------:R-:W-:Y:S01]  /*1e30*/  UIMAD UR5, UR8, -0x3, UR5 ;  /* 0xfffffffd080578a4 */ /* 0x000fe2000f8e0205 */
[----:B------:R-:W-:Y:S01]  /*1e40*/  IMAD.WIDE.U32 R10, R5, UR12, R160 ;  /* 0x0000000c050a7c25 */ /* 0x000fe2000f8e00a0 */
[C---:B------:R-:W-:Y:S01]  /*1e50*/  ISETP.GE.OR P1, PT, R13.reuse, UR14, P1 ;  /* 0x0000000e0d007c0c */ /* 0x040fe20008f26670 */
[----:B------:R-:W-:Y:S01]  /*1e60*/  @UP1 ULOP3.LUT UR4, UR4, 0x1, UR8, 0x78, !UPT ;  /* 0x0000000104041892 */ /* 0x000fe2000f8e7808 */
[----:B------:R-:W-:Y:S01]  /*1e70*/  IADD3 R13, -R13, UR14, R18 ;  /* 0x0000000e0d0d7c10 */ /* 0x000fe2000fffe112 */
[----:B------:R-:W-:-:S02]  /*1e80*/  IMAD R9, R9, -0x2, R17 ;  /* 0xfffffffe09097824 */ /* 0x000fc400078e0211 */
[----:B------:R-:W-:Y:S02]  /*1e90*/  IMAD.MOV.U32 R18, RZ, RZ, R10 ;  /* 0x000000ffff127224 */ /* 0x000fe400078e000a */
[----:B------:R-:W-:Y:S02]  /*1ea0*/  IMAD.IADD R19, R11, 0x1, R19 ;  /* 0x000000010b137824 */ /* 0x000fe400078e0213 */
[----:B------:R-:W-:Y:S02]  /*1eb0*/  IMAD.IADD R12, R9, 0x1, -R12 ;  /* 0x00000001090c7824 */ /* 0x000fe400078e0a0c */
[----:B------:R-:W-:Y:S02]  /*1ec0*/  IMAD.MOV.U32 R10, RZ, RZ, -0x1 ;  /* 0xffffffffff0a7424 */ /* 0x000fe400078e00ff */
[----:B------:R-:W-:Y:S05]  /*1ed0*/  @P1 BRA `(.L_x_25) ;  /* 0x0000008000a01947 */ /* 0x000fea0003800000 */
[----:B------:R-:W0:Y:S01]  /*1ee0*/  LDC.64 R166, c[0x0][0x6c8] ;  /* 0x0001b200ffa67b82 */ /* 0x000e220000000a00 */
[----:B----45:R-:W-:Y:S01]  /*1ef0*/  FSETP.NEU.AND P1, PT, R15, RZ, PT ;  /* 0x000000ff0f00720b */ /* 0x030fe20003f2d000 */
[----:B------:R-:W-:Y:S01]  /*1f00*/  IMAD.WIDE R20, R8, 0x80, RZ ;  /* 0x0000008008147825 */ /* 0x000fe200078e02ff */
[----:B------:R-:W-:Y:S01]  /*1f10*/  ISETP.GT.AND P2, PT, R13, RZ, PT ;  /* 0x000000ff0d00720c */ /* 0x000fe20003f44270 */
[----:B------:R-:W-:Y:S02]  /*1f20*/  BSSY B0, `(.L_x_25) ;  /* 0x0000823000007945 */ /* 0x000fe40003800000 */
[----:B------:R-:W-:Y:S01]  /*1f30*/  IMAD.SHL.U32 R11, R0, 0x2, RZ ;  /* 0x00000002000b7824 */ /* 0x000fe200078e00ff */
[----:B------:R-:W-:-:S04]  /*1f40*/  ISETP.GT.AND P5, PT, R12, RZ, P2 ;  /* 0x000000ff0c00720c */ /* 0x000fc800017a4270 */
[----:B------:R-:W-:Y:S01]  /*1f50*/  LOP3.LUT R11, R20, 0x6, R11, 0xf8, !PT ;  /* 0x00000006140b7812 */ /* 0x000fe200078ef80b */
[----:B0-----:R-:W-:-:S04]  /*1f60*/  IMAD R8, R21, R166, RZ ;  /* 0x000000a615087224 */ /* 0x001fc800078e02ff */
[----:B------:R-:W-:-:S04]  /*1f70*/  IMAD.WIDE.U32 R22, R11, R166, R18 ;  /* 0x000000a60b167225 */ /* 0x000fc800078e0012 */
[----:B------:R-:W-:-:S04]  /*1f80*/  IMAD R9, R11, R167, R8 ;  /* 0x000000a70b097224 */ /* 0x000fc800078e0208 */
[----:B------:R-:W-:Y:S01]  /*1f90*/  IMAD.IADD R153, R23, 0x1, R9 ;  /* 0x0000000117997824 */ /* 0x000fe200078e0209 */
[----:B------:R-:W-:Y:S06]  /*1fa0*/  @!P1 BRA `(.L_x_26) ;  /* 0x0000006400509947 */ /* 0x000fec0003800000 */
[----:B------:R-:W0:Y:S01]  /*1fb0*/  LDC.64 R158, c[0x0][0x6b0] ;  /* 0x0001ac00ff9e7b82 */ /* 0x000e220000000a00 */
[----:B------:R-:W-:Y:S01]  /*1fc0*/  ULDC.64 UR8, c[0x0][0x6b8] ;  /* 0x0001ae0000087ab9 */ /* 0x000fe20000000a00 */
[----:B------:R-:W-:Y:S01]  /*1fd0*/  ULDC.64 UR12, c[0x0][0x6a8] ;  /* 0x0001aa00000c7ab9 */ /* 0x000fe20000000a00 */
[----:B------:R-:W-:Y:S01]  /*1fe0*/  IMAD R8, R152, UR8, RZ ;  /* 0x0000000898087c24 */ /* 0x000fe2000f8e02ff */
[----:B------:R-:W-:Y:S01]  /*1ff0*/  ULDC.64 UR14, c[0x0][0x6c0] ;  /* 0x0001b000000e7ab9 */ /* 0x000fe20000000a00 */
[----:B------:R-:W-:-:S03]  /*2000*/  IMAD.WIDE.U32 R156, R5, UR8, R160 ;  /* 0x00000008059c7c25 */ /* 0x000fc6000f8e00a0 */
[----:B------:R-:W1:Y:S01]  /*2010*/  LDC.64 R162, c[0x0][0x6b0] ;  /* 0x0001ac00ffa27b82 */ /* 0x000e620000000a00 */
[----:B------:R-:W-:Y:S02]  /*2020*/  IMAD R9, R5, UR9, R8 ;  /* 0x0000000905097c24 */ /* 0x000fe4000f8e0208 */
[----:B------:R-:W-:Y:S02]  /*2030*/  IMAD.MOV.U32 R154, RZ, RZ, R156 ;  /* 0x000000ffff9a7224 */ /* 0x000fe400078e009c */
[----:B------:R-:W-:Y:S02]  /*2040*/  IMAD.IADD R155, R157, 0x1, R9 ;  /* 0x000000019d9b7824 */ /* 0x000fe400078e0209 */
[-C--:B0-----:R-:W-:Y:S02]  /*2050*/  IMAD R8, R21, R158.reuse, RZ ;  /* 0x0000009e15087224 */ /* 0x081fe400078e02ff */
[----:B------:R-:W-:-:S04]  /*2060*/  IMAD.WIDE.U32 R18, R11, R158, R154 ;  /* 0x0000009e0b127225 */ /* 0x000fc800078e009a */
[----:B------:R-:W-:Y:S01]  /*2070*/  IMAD R8, R11, R159, R8 ;  /* 0x0000009f0b087224 */ /* 0x000fe200078e0208 */
[----:B------:R-:W-:-:S03]  /*2080*/  LEA R20, P1, R18, UR12, 0x2 ;  /* 0x0000000c12147c11 */ /* 0x000fc6000f8210ff */
[----:B------:R-:W-:-:S05]  /*2090*/  IMAD.IADD R17, R19, 0x1, R8 ;  /* 0x0000000113117824 */ /* 0x000fca00078e0208 */
[----:B------:R-:W-:-:S05]  /*20a0*/  LEA.HI.X R21, R18, UR13, R17, 0x2, P1 ;  /* 0x0000000d12157c11 */ /* 0x000fca00088f1411 */
[----:B------:R-:W3:Y:S01]  /*20b0*/  @P5 LDG.E.LTC128B R170, desc[UR10][R20.64] ;  /* 0x0000000a14aa5981 */ /* 0x000ee2000c1e1920 */
[C---:B------:R-:W-:Y:S01]  /*20c0*/  LEA R152, P1, R22.reuse, UR14, 0x2 ;  /* 0x0000000e16987c11 */ /* 0x040fe2000f8210ff */
[-C--:B-1----:R-:W-:Y:S01]  /*20d0*/  IMAD.WIDE.U32 R168, R11, R158.reuse, R162 ;  /* 0x0000009e0ba87225 */ /* 0x082fe200078e00a2 */
[----:B------:R-:W-:Y:S02]  /*20e0*/  BSSY B1, `(.L_x_27) ;  /* 0x0000011000017945 */ /* 0x000fe40003800000 */
[----:B------:R-:W-:Y:S01]  /*20f0*/  LEA.HI.X R153, R22, UR15, R153, 0x2, P1 ;  /* 0x0000000f16997c11 */ /* 0x000fe200088f1499 */
[----:B------:R-:W-:Y:S01]  /*2100*/  IMAD.IADD R173, R8, 0x1, R169 ;  /* 0x0000000108ad7824 */ /* 0x000fe200078e02a9 */
[----:B------:R-:W-:Y:S01]  /*2110*/  ISETP.GT.AND P1, PT, R13, 0x8, PT ;  /* 0x000000080d00780c */ /* 0x000fe20003f24270 */
[----:B------:R-:W-:-:S04]  /*2120*/  IMAD.WIDE.U32 R22, R11, R158, R160 ;  /* 0x0000009e0b167225 */ /* 0x000fc800078e00a0 */
[----:B------:R-:W-:Y:S02]  /*2130*/  IMAD.IADD R23, R8, 0x1, R23 ;  /* 0x0000000108177824 */ /* 0x000fe400078e0217 */
[----:B------:R-:W-:-:S04]  /*2140*/  IMAD.WIDE.U32 R164, R5, UR8, R22 ;  /* 0x0000000805a47c25 */ /* 0x000fc8000f8e0016 */
[----:B---3--:R-:W-:-:S04]  /*2150*/  FMUL R17, R170, R15 ;  /* 0x0000000faa117220 */ /* 0x008fc80000400000 */
[----:B--2---:R-:W-:Y:S01]  /*2160*/  FFMA R171, R88, R16, R17 ;  /* 0x0000001058ab7223 */ /* 0x004fe20000000011 */
[----:B------:R-:W-:-:S04]  /*2170*/  IADD3 R17, P3, R156, R168, RZ ;  /* 0x000000a89c117210 */ /* 0x000fc80007f7e0ff */
[----:B------:R0:W-:Y:S01]  /*2180*/  @P5 STG.E desc[UR10][R152.64], R171 ;  /* 0x000000ab98005986 */ /* 0x0001e2000c10190a */
[----:B------:R-:W-:Y:S01]  /*2190*/  ISETP.GT.AND P5, PT, R12, 0x1, P2 ;  /* 0x000000010c00780c */ /* 0x000fe200017a4270 */
[----:B------:R-:W-:Y:S01]  /*21a0*/  IMAD.X R20, R173, 0x1, R155, P3 ;  /* 0x00000001ad147824 */ /* 0x000fe200018e069b */
[----:B------:R-:W-:-:S04]  /*21b0*/  LEA R18, P6, R17, UR12, 0x2 ;  /* 0x0000000c11127c11 */ /* 0x000fc8000f8c10ff */
[----:B------:R-:W-:-:S07]  /*21c0*/  LEA.HI.X R19, R17, UR13, R20, 0x2, P6 ;  /* 0x0000000d11137c11 */ /* 0x000fce000b0f1414 */
[----:B0-----:R-:W-:Y:S05]  /*21d0*/  @!P5 BRA `(.L_x_28) ;  /* 0x000000000004d947 */ /* 0x001fea0003800000 */
[----:B------:R0:W5:Y:S02]  /*21e0*/  LDG.E.LTC128B R170, desc[UR10][R18.64] ;  /* 0x0000000a12aa7981 */ /* 0x000164000c1e1920 */
.L_x_28:
[----:B------:R-:W-:Y:S05]  /*21f0*/  BSYNC B1 ;  /* 0x0000000000017941 */ /* 0x000fea0003800000 */
.L_x_27:
[----:B------:R-:W-:Y:S01]  /*2200*/  IMAD.IADD R17, R9, 0x1, R165 ;  /* 0x0000000109117824 */ /* 0x000fe200078e02a5 */
[----:B------:R-:W-:Y:S01]  /*2210*/  LEA R20, P3, R164, UR12, 0x2 ;  /* 0x0000000ca4147c11 */ /* 0x000fe2000f8610ff */
[----:B0----5:R-:W-:Y:S01]  /*2220*/  FMUL R18, R170, R15 ;  /* 0x0000000faa127220 */ /* 0x021fe20000400000 */
[----:B------:R-:W-:Y:S01]  /*2230*/  LEA R22, P6, R166, R152, 0x2 ;  /* 0x00000098a6167211 */ /* 0x000fe200078c10ff */
[----:B------:R-:W-:Y:S01]  /*2240*/  BSSY B1, `(.L_x_29) ;  /* 0x000000e000017945 */ /* 0x000fe20003800000 */
[----:B------:R-:W-:Y:S01]  /*2250*/  LEA.HI.X R21, R164, UR13, R17, 0x2, P3 ;  /* 0x0000000da4157c11 */ /* 0x000fe200098f1411 */
[----:B------:R-:W-:Y:S01]  /*2260*/  FFMA R17, R89, R16, R18 ;  /* 0x0000001059117223 */ /* 0x000fe20000000012 */
[----:B------:R-:W-:Y:S01]  /*2270*/  LEA.HI.X R23, R166, R153, R167, 0x2, P6 ;  /* 0x00000099a6177211 */ /* 0x000fe200030f14a7 */
[----:B------:R-:W-:Y:S01]  /*2280*/  IMAD.MOV.U32 R169, RZ, RZ, R173 ;  /* 0x000000ffffa97224 */ /* 0x000fe200078e00ad */
[----:B------:R-:W-:Y:S01]  /*2290*/  ISETP.GT.AND P3, PT, R12, RZ, P1 ;  /* 0x000000ff0c00720c */ /* 0x000fe20000f64270 */
[----:B------:R-:W-:Y:S01]  /*22a0*/  IMAD R18, R159, 0x7, RZ ;  /* 0x000000079f127824 */ /* 0x000fe200078e02ff */
[----:B------:R-:W-:Y:S01]  /*22b0*/  IADD3 R88, P6, R160, R168, RZ ;  /* 0x000000a8a0587210 */ /* 0x000fe20007fde0ff */
[----:B------:R0:W-:Y:S01]  /*22c0*/  @P5 STG.E desc[UR10][R22.64], R17 ;  /* 0x0000001116005986 */ /* 0x0001e2000c10190a */
[----:B------:R-:W-:-:S03]  /*22d0*/  IMAD.MOV.U32 R172, RZ, RZ, R170 ;  /* 0x000000ffffac7224 */ /* 0x000fc600078e00aa */
[----:B------:R-:W-:Y:S02]  /*22e0*/  IMAD.X R89, R161, 0x1, R173, P6 ;  /* 0x00000001a1597824 */ /* 0x000fe400030e06ad */
[----:B------:R-:W-:-:S04]  /*22f0*/  IMAD.WIDE.U32 R164, R5, UR8, R88 ;  /* 0x0000000805a47c25 */ /* 0x000fc8000f8e0058 */
[----:B------:R-:W-:Y:S05]  /*2300*/  @!P3 BRA `(.L_x_30) ;  /* 0x000000000004b947 */ /* 0x000fea0003800000 */
[----:B------:R1:W5:Y:S02]  /*2310*/  LDG.E.LTC128B R172, desc[UR10][R20.64+0x20] ;  /* 0x0000200a14ac7981 */ /* 0x000364000c1e1920 */
.L_x_30:
[----:B------:R-:W-:Y:S05]  /*2320*/  BSYNC B1 ;  /* 0x0000000000017941 */ /* 0x000fea0003800000 */
.L_x_29:
[----:B------:R-:W-:Y:S01]  /*2330*/  ISETP.GT.AND P6, PT, R12, 0x1, P1 ;  /* 0x000000010c00780c */ /* 0x000fe20000fc4270 */
[----:B------:R-:W-:Y:S02]  /*2340*/  IMAD.IADD R19, R9, 0x1, R165 ;  /* 0x0000000109137824 */ /* 0x000fe400078e02a5 */
[----:B0----5:R-:W-:Y:S01]  /*2350*/  FMUL R17, R172, R15 ;  /* 0x0000000fac117220 */ /* 0x021fe20000400000 */
[----:B------:R-:W-:Y:S01]  /*2360*/  IMAD.WIDE.U32 R168, R158, 0x7, R168 ;  /* 0x000000079ea87825 */ /* 0x000fe200078e00a8 */
[----:B------:R-:W-:Y:S01]  /*2370*/  LEA R88, P5, R164, UR12, 0x2 ;  /* 0x0000000ca4587c11 */ /* 0x000fe2000f8a10ff */
[----:B------:R-:W-:Y:S02]  /*2380*/  BSSY B1, `(.L_x_31) ;  /* 0x000000b000017945 */ /* 0x000fe40003800000 */
[----:B------:R-:W-:Y:S01]  /*2390*/  FFMA R165, R90, R16, R17 ;  /* 0x000000105aa57223 */ /* 0x000fe20000000011 */
[----:B------:R-:W-:Y:S01]  /*23a0*/  IMAD.IADD R173, R169, 0x1, R18 ;  /* 0x00000001a9ad7824 */ /* 0x000fe200078e0212 */
[----:B------:R-:W-:-:S02]  /*23b0*/  LEA.HI.X R89, R164, UR13, R19, 0x2, P5 ;  /* 0x0000000da4597c11 */ /* 0x000fc4000a8f1413 */
[----:B------:R-:W-:Y:S01]  /*23c0*/  IADD3 R17, P5, R156, R168, RZ ;  /* 0x000000a89c117210 */ /* 0x000fe20007fbe0ff */
[----:B------:R0:W-:Y:S01]  /*23d0*/  @P3 STG.E desc[UR10][R152.64+0x20], R165 ;  /* 0x000020a598003986 */ /* 0x0001e2000c10190a */
[----:B------:R-:W-:-:S03]  /*23e0*/  ISETP.GT.AND P3, PT, R12, 0x8, P2 ;  /* 0x000000080c00780c */ /* 0x000fc60001764270 */
[----:B------:R-:W-:Y:S01]  /*23f0*/  IMAD.X R164, R173, 0x1, R155, P5 ;  /* 0x00000001ada47824 */ /* 0x000fe200028e069b */
[----:B------:R-:W-:Y:S01]  /*2400*/  LEA R170, P5, R17, UR12, 0x2 ;  /* 0x0000000c11aa7c11 */ /* 0x000fe2000f8a10ff */
[----:B------:R-:W-:-:S12]  /*2410*/  @!P6 BRA `(.L_x_32) ;  /* 0x000000000004e947 */ /* 0x000fd80003800000 */
[----:B------:R2:W5:Y:S02]  /*2420*/  LDG.E.LTC128B R172, desc[UR10][R88.64+0x20] ;  /* 0x0000200a58ac7981 */ /* 0x000564000c1e1920 */
.L_x_32:
[----:B------:R-:W-:Y:S05]  /*2430*/  BSYNC B1 ;  /* 0x0000000000017941 */ /* 0x000fea0003800000 */
.L_x_31:
[----:B-----5:R-:W-:Y:S01]  /*2440*/  FMUL R90, R172, R15 ;  /* 0x0000000fac5a7220 */ /* 0x020fe20000400000 */
[----:B------:R-:W-:Y:S01]  /*2450*/  IMAD.MOV.U32 R180, RZ, RZ, R172 ;  /* 0x000000ffffb47224 */ /* 0x000fe200078e00ac */
[----:B------:R-:W-:Y:S02]  /*2460*/  LEA.HI.X R171, R17, UR13, R164, 0x2, P5 ;  /* 0x0000000d11ab7c11 */ /* 0x000fe4000a8f14a4 */
[----:B------:R-:W-:-:S05]  /*2470*/  FFMA R175, R91, R16, R90 ;  /* 0x000000105baf7223 */ /* 0x000fca000000005a */
[----:B------:R3:W-:Y:S04]  /*2480*/  @P6 STG.E desc[UR10][R22.64+0x20], R175 ;  /* 0x000020af16006986 */ /* 0x0007e8000c10190a */
[----:B------:R-:W4:Y:S01]  /*2490*/  @P3 LDG.E.LTC128B R180, desc[UR10][R170.64] ;  /* 0x0000000aaab43981 */ /* 0x000f22000c1e1920 */
[----:B------:R-:W-:Y:S01]  /*24a0*/  IADD3 R172, P5, R168, R158, RZ ;  /* 0x0000009ea8ac7210 */ /* 0x000fe20007fbe0ff */
[----:B0-----:R-:W-:Y:S02]  /*24b0*/  IMAD R165, R167, 0x1c, RZ ;  /* 0x0000001ca7a57824 */ /* 0x001fe400078e02ff */
[----:B------:R-:W-:Y:S01]  /*24c0*/  IMAD.WIDE.U32 R168, R166, 0x1c, R22 ;  /* 0x0000001ca6a87825 */ /* 0x000fe200078e0016 */
[----:B------:R-:W-:-:S03]  /*24d0*/  IADD3 R19, P6, R172, R156, RZ ;  /* 0x0000009cac137210 */ /* 0x000fc60007fde0ff */
[----:B------:R-:W-:Y:S01]  /*24e0*/  IMAD.X R173, R173, 0x1, R159, P5 ;  /* 0x00000001adad7824 */ /* 0x000fe200028e069f */
[----:B------:R-:W-:Y:S01]  /*24f0*/  ISETP.GT.AND P5, PT, R12, 0x9, P2 ;  /* 0x000000090c00780c */ /* 0x000fe200017a4270 */
[----:B------:R-:W-:Y:S02]  /*2500*/  IMAD.IADD R165, R169, 0x1, R165 ;  /* 0x00000001a9a57824 */ /* 0x000fe400078e02a5 */
[----:B------:R-:W-:Y:S01]  /*2510*/  IMAD.X R164, R173, 0x1, R155, P6 ;  /* 0x00000001ada47824 */ /* 0x000fe200030e069b */
[----:B------:R-:W-:-:S04]  /*2520*/  LEA R90, P6, R19, UR12, 0x2 ;  /* 0x0000000c135a7c11 */ /* 0x000fc8000f8c10ff */
[----:B------:R-:W-:Y:S01]  /*2530*/  LEA.HI.X R91, R19, UR13, R164, 0x2, P6 ;  /* 0x0000000d135b7c11 */ /* 0x000fe2000b0f14a4 */
[----:B------:R-:W-:Y:S02]  /*2540*/  IMAD.MOV.U32 R164, RZ, RZ, R168 ;  /* 0x000000ffffa47224 */ /* 0x000fe400078e00a8 */
[----:B------:R-:W-:-:S04]  /*2550*/  IMAD.WIDE.U32 R162, R158, 0x7, R162 ;  /* 0x000000079ea27825 */ /* 0x000fc800078e00a2 */
[----:B----4-:R-:W-:-:S04]  /*2560*/  FMUL R17, R180, R15 ;  /* 0x0000000fb4117220 */ /* 0x010fc80000400000 */
[----:B------:R-:W-:-:S05]  /*2570*/  FFMA R17, R92, R16, R17 ;  /* 0x000000105c117223 */ /* 0x000fca0000000011 */
[----:B------:R0:W-:Y:S04]  /*2580*/  @P3 STG.E desc[UR10][R164.64], R17 ;  /* 0x00000011a4003986 */ /* 0x0001e8000c10190a */
[----:B------:R4:W2:Y:S01]  /*2590*/  @P5 LDG.E.LTC128B R180, desc[UR10][R90.64] ;  /* 0x0000000a5ab45981 */ /* 0x0008a2000c1e1920 */
[----:B------:R-:W-:Y:S01]  /*25a0*/  IMAD.IADD R177, R18, 0x1, R163 ;  /* 0x0000000112b17824 */ /* 0x000fe200078e02a3 */
[-C--:B------:R-:W-:Y:S01]  /*25b0*/  IADD3 R170, P6, R162, R158.reuse, RZ ;  /* 0x0000009ea2aa7210 */ /* 0x080fe20007fde0ff */
[----:B------:R-:W-:Y:S01]  /*25c0*/  IMAD.MOV.U32 R176, RZ, RZ, R162 ;  /* 0x000000ffffb07224 */ /* 0x000fe200078e00a2 */
[----:B------:R-:W-:Y:S01]  /*25d0*/  SHF.L.U64.HI R19, R166, 0x5, R167 ;  /* 0x00000005a6137819 */ /* 0x000fe200000102a7 */
[----:B------:R-:W-:Y:S01]  /*25e0*/  IMAD.WIDE.U32 R172, R158, 0x7, R172 ;  /* 0x000000079eac7825 */ /* 0x000fe200078e00ac */
[----:B------:R-:W-:Y:S03]  /*25f0*/  BSSY B1, `(.L_x_33) ;  /* 0x000001b000017945 */ /* 0x000fe60003800000 */
[----:B---3--:R-:W-:-:S04]  /*2600*/  IMAD.WIDE.U32 R174, R11, R158, R176 ;  /* 0x0000009e0bae7225 */ /* 0x008fc800078e00b0 */
[----:B------:R-:W-:Y:S01]  /*2610*/  IMAD.X R171, R177, 0x1, R159, P6 ;  /* 0x00000001b1ab7824 */ /* 0x000fe200030e069f */
[----:B------:R-:W-:Y:S01]  /*2620*/  IADD3 R174, P3, R160, R174, RZ ;  /* 0x000000aea0ae7210 */ /* 0x000fe20007f7e0ff */
[----:B0-----:R-:W-:Y:S02]  /*2630*/  IMAD.SHL.U32 R17, R166, 0x20, RZ ;  /* 0x00000020a6117824 */ /* 0x001fe400078e00ff */
[----:B------:R-:W-:Y:S01]  /*2640*/  IMAD.WIDE.U32 R162, R11, R158, R170 ;  /* 0x0000009e0ba27225 */ /* 0x000fe200078e00aa */
[----:B------:R-:W-:-:S03]  /*2650*/  IADD3.X R175, R161, R8, R175, P3, !PT ;  /* 0x00000008a1af7210 */ /* 0x000fc60001ffe4af */
[----:B------:R-:W-:Y:S01]  /*2660*/  IMAD.WIDE.U32 R176, R158, 0x7, R176 ;  /* 0x000000079eb07825 */ /* 0x000fe200078e00b0 */
[----:B------:R-:W-:-:S03]  /*2670*/  IADD3 R178, P6, R160, R162, RZ ;  /* 0x000000a2a0b27210 */ /* 0x000fc60007fde0ff */
[----:B------:R-:W-:Y:S01]  /*2680*/  IMAD.WIDE.U32 R174, R5, UR8, R174 ;  /* 0x0000000805ae7c25 */ /* 0x000fe2000f8e00ae */
[----:B------:R-:W-:-:S03]  /*2690*/  IADD3.X R179, R161, R8, R163, P6, !PT ;  /* 0x00000008a1b37210 */ /* 0x000fc600037fe4a3 */
[----:B----4-:R-:W-:Y:S01]  /*26a0*/  IMAD.IADD R91, R9, 0x1, R175 ;  /* 0x00000001095b7824 */ /* 0x010fe200078e02af */
[----:B------:R-:W-:Y:S01]  /*26b0*/  LEA R162, P3, R174, UR12, 0x2 ;  /* 0x0000000caea27c11 */ /* 0x000fe2000f8610ff */
[----:B------:R-:W-:Y:S01]  /*26c0*/  IMAD.WIDE.U32 R166, R5, UR8, R178 ;  /* 0x0000000805a67c25 */ /* 0x000fe2000f8e00b2 */
[----:B------:R-:W-:Y:S02]  /*26d0*/  IADD3 R175, P6, R156, R172, RZ ;  /* 0x000000ac9caf7210 */ /* 0x000fe40007fde0ff */
[----:B------:R-:W-:Y:S01]  /*26e0*/  LEA.HI.X R163, R174, UR13, R91, 0x2, P3 ;  /* 0x0000000daea37c11 */ /* 0x000fe200098f145b */
[----:B------:R-:W-:Y:S01]  /*26f0*/  IMAD.IADD R179, R9, 0x1, R167 ;  /* 0x0000000109b37824 */ /* 0x000fe200078e02a7 */
[----:B------:R-:W-:Y:S01]  /*2700*/  IADD3 R90, P3, R17, R22, RZ ;  /* 0x00000016115a7210 */ /* 0x000fe20007f7e0ff */
[----:B------:R-:W-:-:S04]  /*2710*/  IMAD.IADD R182, R18, 0x1, R173 ;  /* 0x0000000112b67824 */ /* 0x000fc800078e02ad */
[----:B------:R-:W-:Y:S02]  /*2720*/  IMAD.X R91, R19, 0x1, R23, P3 ;  /* 0x00000001135b7824 */ /* 0x000fe400018e0617 */
[----:B--2---:R-:W-:-:S04]  /*2730*/  FMUL R92, R180, R15 ;  /* 0x0000000fb45c7220 */ /* 0x004fc80000400000 */
[----:B------:R-:W-:Y:S01]  /*2740*/  FFMA R181, R93, R16, R92 ;  /* 0x000000105db57223 */ /* 0x000fe2000000005c */
[----:B------:R-:W-:-:S04]  /*2750*/  LEA R92, P3, R166, UR12, 0x2 ;  /* 0x0000000ca65c7c11 */ /* 0x000fc8000f8610ff */
[----:B------:R0:W-:Y:S01]  /*2760*/  @P5 STG.E desc[UR10][R90.64], R181 ;  /* 0x000000b55a005986 */ /* 0x0001e2000c10190a */
[----:B------:R-:W-:-:S13]  /*2770*/  ISETP.GT.AND P5, PT, R12, 0x8, P1 ;  /* 0x000000080c00780c */ /* 0x000fda0000fa4270 */
[----:B0-----:R-:W-:Y:S05]  /*2780*/  @!P5 BRA `(.L_x_34) ;  /* 0x000000000004d947 */ /* 0x001fea0003800000 */
[----:B------:R0:W5:Y:S02]  /*2790*/  LDG.E.LTC128B R180, desc[UR10][R162.64+0x20] ;  /* 0x0000200aa2b47981 */ /* 0x000164000c1e1920 */
.L_x_34:
[----:B------:R-:W-:Y:S05]  /*27a0*/  BSYNC B1 ;  /* 0x0000000000017941 */ /* 0x000fea0003800000 */
.L_x_33:
[----:B-----5:R-:W-:Y:S01]  /*27b0*/  FMUL R167, R180, R15 ;  /* 0x0000000fb4a77220 */ /* 0x020fe20000400000 */
[----:B------:R-:W-:Y:S01]  /*27c0*/  LEA.HI.X R93, R166, UR13, R179, 0x2, P3 ;  /* 0x0000000da65d7c11 */ /* 0x000fe200098f14b3 */
[----:B------:R-:W-:Y:S01]  /*27d0*/  IMAD.X R178, R182, 0x1, R155, P6 ;  /* 0x00000001b6b27824 */ /* 0x000fe200030e069b */
[C---:B------:R-:W-:Y:S01]  /*27e0*/  LEA R166, P3, R175.reuse, UR12, 0x2 ;  /* 0x0000000cafa67c11 */ /* 0x040fe2000f8610ff */
[----:B------:R-:W-:Y:S01]  /*27f0*/  FFMA R181, R94, R16, R167 ;  /* 0x000000105eb57223 */ /* 0x000fe200000000a7 */
[----:B------:R-:W-:Y:S01]  /*2800*/  IADD3 R174, P6, R176, R158, RZ ;  /* 0x0000009eb0ae7210 */ /* 0x000fe20007fde0ff */
[----:B------:R-:W-:Y:S01]  /*2810*/  BSSY B1, `(.L_x_35) ;  /* 0x000000b000017945 */ /* 0x000fe20003800000 */
[----:B------:R-:W-:Y:S02]  /*2820*/  LEA.HI.X R167, R175, UR13, R178, 0x2, P3 ;  /* 0x0000000dafa77c11 */ /* 0x000fe400098f14b2 */
[----:B------:R2:W-:Y:S01]  /*2830*/  @P5 STG.E desc[UR10][R164.64+0x20], R181 ;  /* 0x000020b5a4005986 */ /* 0x0005e2000c10190a */
[----:B------:R-:W-:-:S02]  /*2840*/  ISETP.GT.AND P5, PT, R12, 0x9, P1 ;  /* 0x000000090c00780c */ /* 0x000fc40000fa4270 */
[----:B------:R-:W-:Y:S02]  /*2850*/  IADD3 R172, P3, R172, R158, RZ ;  /* 0x0000009eacac7210 */ /* 0x000fe40007f7e0ff */
[----:B------:R-:W-:Y:S02]  /*2860*/  IADD3.X R175, R159, R18, R177, P6, !PT ;  /* 0x000000129faf7210 */ /* 0x000fe400037fe4b1 */
[----:B------:R-:W-:Y:S01]  /*2870*/  IADD3 R179, P6, R172, R156, RZ ;  /* 0x0000009cacb37210 */ /* 0x000fe20007fde0ff */
[----:B------:R-:W-:Y:S02]  /*2880*/  IMAD.X R173, R182, 0x1, R159, P3 ;  /* 0x00000001b6ad7824 */ /* 0x000fe400018e069f */
[----:B------:R-:W-:-:S04]  /*2890*/  IMAD.WIDE.U32 R176, R11, R158, R174 ;  /* 0x0000009e0bb07225 */ /* 0x000fc800078e00ae */
[----:B--2---:R-:W-:Y:S06]  /*28a0*/  @!P5 BRA `(.L_x_36) ;  /* 0x000000000004d947 */ /* 0x004fec0003800000 */
[----:B------:R2:W5:Y:S02]  /*28b0*/  LDG.E.LTC128B R180, desc[UR10][R92.64+0x20] ;  /* 0x0000200a5cb47981 */ /* 0x000564000c1e1920 */
.L_x_36:
[----:B------:R-:W-:Y:S05]  /*28c0*/  BSYNC B1 ;  /* 0x0000000000017941 */ /* 0x000fea0003800000 */
.L_x_35:
[----:B-----5:R-:W-:Y:S01]  /*28d0*/  FMUL R178, R180, R15 ;  /* 0x0000000fb4b27220 */ /* 0x020fe20000400000 */
[----:B------:R-:W-:Y:S01]  /*28e0*/  IMAD.X R182, R173, 0x1, R155, P6 ;  /* 0x00000001adb67824 */ /* 0x000fe200030e069b */
[----:B------:R-:W-:Y:S01]  /*28f0*/  LEA R94, P6, R179, UR12, 0x2 ;  /* 0x0000000cb35e7c11 */ /* 0x000fe2000f8c10ff */
[----:B------:R-:W-:Y:S01]  /*2900*/  BSSY B1, `(.L_x_37) ;  /* 0x000000d000017945 */ /* 0x000fe20003800000 */
[----:B------:R-:W-:Y:S01]  /*2910*/  FFMA R169, R95, R16, R178 ;  /* 0x000000105fa97223 */ /* 0x000fe200000000b2 */
[----:B------:R-:W-:Y:S02]  /*2920*/  IADD3 R176, P3, R160, R176, RZ ;  /* 0x000000b0a0b07210 */ /* 0x000fe40007f7e0ff */
[----:B------:R-:W-:Y:S01]  /*2930*/  LEA.HI.X R95, R179, UR13, R182, 0x2, P6 ;  /* 0x0000000db35f7c11 */ /* 0x000fe2000b0f14b6 */
[----:B------:R-:W-:Y:S01]  /*2940*/  IMAD.WIDE.U32 R178, R158, 0x7, R170 ;  /* 0x000000079eb27825 */ /* 0x000fe200078e00aa */
[----:B------:R3:W-:Y:S01]  /*2950*/  @P5 STG.E desc[UR10][R90.64+0x20], R169 ;  /* 0x000020a95a005986 */ /* 0x0007e2000c10190a */
[----:B------:R-:W-:-:S02]  /*2960*/  ISETP.GT.AND P5, PT, R12, 0x10, P2 ;  /* 0x000000100c00780c */ /* 0x000fc400017a4270 */
[----:B------:R-:W-:Y:S01]  /*2970*/  IADD3.X R177, R161, R8, R177, P3, !PT ;  /* 0x00000008a1b17210 */ /* 0x000fe20001ffe4b1 */
[----:B------:R-:W-:Y:S01]  /*2980*/  IMAD.MOV.U32 R182, RZ, RZ, R180 ;  /* 0x000000ffffb67224 */ /* 0x000fe200078e00b4 */
[----:B------:R-:W-:Y:S02]  /*2990*/  IADD3 R168, P6, R17, R168, RZ ;  /* 0x000000a811a87210 */ /* 0x000fe40007fde0ff */
[----:B------:R-:W-:-:S07]  /*29a0*/  IADD3 R170, P3, R178, R158, RZ ;  /* 0x0000009eb2aa7210 */ /* 0x000fce0007f7e0ff */
[----:B---3--:R-:W-:Y:S06]  /*29b0*/  @!P5 BRA `(.L_x_38) ;  /* 0x000000000004d947 */ /* 0x008fec0003800000 */
[----:B------:R3:W5:Y:S02]  /*29c0*/  LDG.E.LTC128B R182, desc[UR10][R166.64] ;  /* 0x0000000aa6b67981 */ /* 0x000764000c1e1920 */
.L_x_38:
[----:B------:R-:W-:Y:S05]  /*29d0*/  BSYNC B1 ;  /* 0x0000000000017941 */ /* 0x000fea0003800000 */
.L_x_37:
[----:B------:R-:W-:Y:S01]  /*29e0*/  IADD3.X R171, R159, R18, R179, P3, !PT ;  /* 0x000000129fab7210 */ /* 0x000fe20001ffe4b3 */
[----:B---3-5:R-:W-:Y:S01]  /*29f0*/  FMUL R167, R182, R15 ;  /* 0x0000000fb6a77220 */ /* 0x028fe20000400000 */
[----:B------:R-:W-:Y:S01]  /*2a00*/  ISETP.GT.AND P3, PT, R12, 0x11, P2 ;  /* 0x000000110c00780c */ /* 0x000fe20001764270 */
[----:B------:R-:W-:Y:S01]  /*2a10*/  IMAD.WIDE.U32 R176, R5, UR8, R176 ;  /* 0x0000000805b07c25 */ /* 0x000fe2000f8e00b0 */
[----:B------:R-:W-:Y:S03]  /*2a20*/  BSSY B1, `(.L_x_39) ;  /* 0x000000b000017945 */ /* 0x000fe60003800000 */
[----:B------:R-:W-:Y:S01]  /*2a30*/  FFMA R183, R96, R16, R167 ;  /* 0x0000001060b77223 */ /* 0x000fe200000000a7 */
[----:B------:R-:W-:Y:S01]  /*2a40*/  IMAD.X R169, R19, 0x1, R165, P6 ;  /* 0x0000000113a97824 */ /* 0x000fe200030e06a5 */
[----:B------:R-:W-:Y:S01]  /*2a50*/  LEA R166, P6, R176, UR12, 0x2 ;  /* 0x0000000cb0a67c11 */ /* 0x000fe2000f8c10ff */
[----:B------:R-:W-:-:S03]  /*2a60*/  IMAD.WIDE.U32 R178, R11, R158, R170 ;  /* 0x0000009e0bb27225 */ /* 0x000fc600078e00aa */
[----:B------:R3:W-:Y:S01]  /*2a70*/  @P5 STG.E desc[UR10][R168.64], R183 ;  /* 0x000000b7a8005986 */ /* 0x0007e2000c10190a */
[----:B------:R-:W-:Y:S01]  /*2a80*/  IMAD.IADD R167, R9, 0x1, R177 ;  /* 0x0000000109a77824 */ /* 0x000fe200078e02b1 */
[----:B------:R-:W-:-:S04]  /*2a90*/  IADD3 R180, P5, R160, R178, RZ ;  /* 0x000000b2a0b47210 */ /* 0x000fc80007fbe0ff */
[----:B------:R-:W-:Y:S01]  /*2aa0*/  LEA.HI.X R167, R176, UR13, R167, 0x2, P6 ;  /* 0x0000000db0a77c11 */ /* 0x000fe2000b0f14a7 */
[----:B------:R-:W-:Y:S08]  /*2ab0*/  @!P3 BRA `(.L_x_40) ;  /* 0x000000000004b947 */ /* 0x000ff00003800000 */
[----:B------:R4:W5:Y:S02]  /*2ac0*/  LDG.E.LTC128B R182, desc[UR10][R94.64] ;  /* 0x0000000a5eb67981 */ /* 0x000964000c1e1920 */
.L_x_40:
[----:B------:R-:W-:Y:S05]  /*2ad0*/  BSYNC B1 ;  /* 0x0000000000017941 */ /* 0x000fea0003800000 */
.L_x_39:
[----:B----4-:R-:W-:Y:S01]  /*2ae0*/  IADD3 R94, P6, R17, R90, RZ ;  /* 0x0000005a115e7210 */ /* 0x010fe20007fde0ff */
[----:B-----5:R-:W-:Y:S01]  /*2af0*/  FMUL R96, R182, R15 ;  /* 0x0000000fb6607220 */ /* 0x020fe20000400000 */
[----:B------:R-:W-:Y:S01]  /*2b00*/  IADD3.X R181, R161, R8, R179, P5, !PT ;  /* 0x00000008a1b57210 */ /* 0x000fe20002ffe4b3 */
[----:B------:R-:W-:Y:S01]  /*2b10*/  BSSY B1, `(.L_x_41) ;  /* 0x0000008000017945 */ /* 0x000fe20003800000 */
[----:B------:R-:W-:Y:S01]  /*2b20*/  ISETP.GT.AND P5, PT, R12, 0x10, P1 ;  /* 0x000000100c00780c */ /* 0x000fe20000fa4270 */
[----:B------:R-:W-:Y:S02]  /*2b30*/  IMAD.X R95, R19, 0x1, R91, P6 ;  /* 0x00000001135f7824 */ /* 0x000fe400030e065b */
[----:B------:R-:W-:Y:S01]  /*2b40*/  FFMA R97, R97, R16, R96 ;  /* 0x0000001061617223 */ /* 0x000fe20000000060 */
[----:B------:R-:W-:-:S04]  /*2b50*/  IMAD.WIDE.U32 R176, R5, UR8, R180 ;  /* 0x0000000805b07c25 */ /* 0x000fc8000f8e00b4 */
[----:B------:R4:W-:Y:S05]  /*2b60*/  @P3 STG.E desc[UR10][R94.64], R97 ;  /* 0x000000615e003986 */ /* 0x0009ea000c10190a */
[----:B------:R-:W-:Y:S05]  /*2b70*/  @!P5 BRA `(.L_x_42) ;  /* 0x000000000004d947 */ /* 0x000fea0003800000 */
[----:B------:R0:W5:Y:S02]  /*2b80*/  LDG.E.LTC128B R182, desc[UR10][R166.64+0x20] ;  /* 0x0000200aa6b67981 */ /* 0x000164000c1e1920 */
.L_x_42:
[----:B------:R-:W-:Y:S05]  /*2b90*/  BSYNC B1 ;  /* 0x0000000000017941 */ /* 0x000fea0003800000 */
.L_x_41:
[----:B----45:R-:W-:Y:S01]  /*2ba0*/  FMUL R97, R182, R15 ;  /* 0x0000000fb6617220 */ /* 0x030fe20000400000 */
[----:B------:R-:W-:Y:S01]  /*2bb0*/  ISETP.GT.AND P3, PT, R12, 0x11, P1 ;  /* 0x000000110c00780c */ /* 0x000fe20000f64270 */
[----:B------:R-:W-:Y:S01]  /*2bc0*/  IMAD.IADD R177, R9, 0x1, R177 ;  /* 0x0000000109b17824 */ /* 0x000fe200078e02b1 */
[----:B------:R-:W-:Y:S01]  /*2bd0*/  LEA R96, P6, R176, UR12, 0x2 ;  /* 0x0000000cb0607c11 */ /* 0x000fe2000f8c10ff */
[----:B------:R-:W-:Y:S01]  /*2be0*/  FFMA R179, R98, R16, R97 ;  /* 0x0000001062b37223 */ /* 0x000fe20000000061 */
[----:B------:R-:W-:Y:S01]  /*2bf0*/  BSSY B1, `(.L_x_43) ;  /* 0x0000006000017945 */ /* 0x000fe20003800000 */
[----:B------:R-:W-:Y:S01]  /*2c00*/  IMAD.WIDE.U32 R174, R158, 0x7, R174 ;  /* 0x000000079eae7825 */ /* 0x000fe200078e00ae */
[----:B------:R-:W-:Y:S02]  /*2c10*/  LEA.HI.X R97, R176, UR13, R177, 0x2, P6 ;  /* 0x0000000db0617c11 */ /* 0x000fe4000b0f14b1 */
[----:B------:R4:W-:Y:S05]  /*2c20*/  @P5 STG.E desc[UR10][R168.64+0x20], R179 ;  /* 0x000020b3a8005986 */ /* 0x0009ea000c10190a */
[----:B------:R-:W-:Y:S05]  /*2c30*/  @!P3 BRA `(.L_x_44) ;  /* 0x000000000004b947 */ /* 0x000fea0003800000 */
[----:B------:R0:W5:Y:S02]  /*2c40*/  LDG.E.LTC128B R182, desc[UR10][R96.64+0x20] ;  /* 0x0000200a60b67981 */ /* 0x000164000c1e1920 */
.L_x_44:
[----:B------:R-:W-:Y:S05]  /*2c50*/  BSYNC B1 ;  /* 0x0000000000017941 */ /* 0x000fea0003800000 */
.L_x_43:
[----:B------:R-:W-:Y:S01]  /*2c60*/  IADD3 R176, P5, R174, R158, RZ ;  /* 0x0000009eaeb07210 */ /* 0x000fe20007fbe0ff */
[----:B-----5:R-:W-:Y:S01]  /*2c70*/  FMUL R98, R182, R15 ;  /* 0x0000000fb6627220 */ /* 0x020fe20000400000 */
[----:B----4-:R-:W-:Y:S01]  /*2c80*/  IMAD.WIDE.U32 R178, R158, 0x7, R172 ;  /* 0x000000079eb27825 */ /* 0x010fe200078e00ac */
[----:B------:R-:W-:Y:S01]  /*2c90*/  BSSY B1, `(.L_x_45) ;  /* 0x0000018000017945 */ /* 0x000fe20003800000 */
[----:B------:R-:W-:Y:S02]  /*2ca0*/  IADD3.X R177, R159, R18, R175, P5, !PT ;  /* 0x000000129fb17210 */ /* 0x000fe40002ffe4af */
[----:B---3--:R-:W-:Y:S01]  /*2cb0*/  FFMA R183, R99, R16, R98 ;  /* 0x0000001063b77223 */ /* 0x008fe20000000062 */
[----:B------:R-:W-:Y:S01]  /*2cc0*/  IADD3 R172, P5, R17, R168, RZ ;  /* 0x000000a811ac7210 */ /* 0x000fe20007fbe0ff */
[----:B------:R-:W-:Y:S01]  /*2cd0*/  IMAD.IADD R179, R18, 0x1, R179 ;  /* 0x0000000112b37824 */ /* 0x000fe200078e02b3 */
[----:B------:R-:W-:Y:S01]  /*2ce0*/  IADD3 R99, P6, R156, R178, RZ ;  /* 0x000000b29c637210 */ /* 0x000fe20007fde0ff */
[-C--:B------:R-:W-:Y:S01]  /*2cf0*/  IMAD.WIDE.U32 R174, R11, R158.reuse, R176 ;  /* 0x0000009e0bae7225 */ /* 0x080fe200078e00b0 */
[----:B------:R3:W-:Y:S01]  /*2d00*/  @P3 STG.E desc[UR10][R94.64+0x20], R183 ;  /* 0x000020b75e003986 */ /* 0x0007e2000c10190a */
[----:B------:R-:W-:-:S02]  /*2d10*/  IADD3 R178, P3, R178, R158, RZ ;  /* 0x0000009eb2b27210 */ /* 0x000fc40007f7e0ff */
[----:B------:R-:W-:Y:S01]  /*2d20*/  IMAD.X R173, R19, 0x1, R169, P5 ;  /* 0x0000000113ad7824 */ /* 0x000fe200028e06a9 */
[----:B------:R-:W-:Y:S01]  /*2d30*/  ISETP.GT.AND P5, PT, R12, 0x18, P2 ;  /* 0x000000180c00780c */ /* 0x000fe200017a4270 */
[----:B------:R-:W-:Y:S01]  /*2d40*/  IMAD.X R180, R179, 0x1, R155, P6 ;  /* 0x00000001b3b47824 */ /* 0x000fe200030e069b */
[----:B------:R-:W-:Y:S01]  /*2d50*/  LEA R98, P6, R99, UR12, 0x2 ;  /* 0x0000000c63627c11 */ /* 0x000fe2000f8c10ff */
[----:B------:R-:W-:-:S03]  /*2d60*/  IMAD.WIDE.U32 R170, R158, 0x7, R170 ;  /* 0x000000079eaa7825 */ /* 0x000fc600078e00aa */
[----:B------:R-:W-:Y:S01]  /*2d70*/  LEA.HI.X R99, R99, UR13, R180, 0x2, P6 ;  /* 0x0000000d63637c11 */ /* 0x000fe2000b0f14b4 */
[----:B------:R-:W-:Y:S01]  /*2d80*/  IMAD.X R179, R179, 0x1, R159, P3 ;  /* 0x00000001b3b37824 */ /* 0x000fe200018e069f */
[----:B------:R-:W-:Y:S01]  /*2d90*/  IADD3 R180, P6, R160, R174, RZ ;  /* 0x000000aea0b47210 */ /* 0x000fe20007fde0ff */
[----:B------:R-:W-:Y:S01]  /*2da0*/  IMAD.MOV.U32 R184, RZ, RZ, R182 ;  /* 0x000000ffffb87224 */ /* 0x000fe200078e00b6 */
[----:B---3--:R-:W-:Y:S02]  /*2db0*/  IADD3 R183, P3, R178, R156, RZ ;  /* 0x0000009cb2b77210 */ /* 0x008fe40007f7e0ff */
[----:B------:R-:W-:Y:S02]  /*2dc0*/  IADD3.X R181, R161, R8, R175, P6, !PT ;  /* 0x00000008a1b57210 */ /* 0x000fe400037fe4af */
[----:B------:R-:W-:-:S04]  /*2dd0*/  IADD3 R174, P6, R170, R158, RZ ;  /* 0x0000009eaaae7210 */ /* 0x000fc80007fde0ff */
[----:B------:R-:W-:Y:S01]  /*2de0*/  IADD3.X R175, R159, R18, R171, P6, !PT ;  /* 0x000000129faf7210 */ /* 0x000fe200037fe4ab */
[----:B------:R-:W-:Y:S08]  /*2df0*/  @!P5 BRA `(.L_x_46) ;  /* 0x000000000004d947 */ /* 0x000ff00003800000 */
[----:B------:R3:W5:Y:S02]  /*2e00*/  LDG.E.LTC128B R184, desc[UR10][R98.64] ;  /* 0x0000000a62b87981 */ /* 0x000764000c1e1920 */
.L_x_46:
[----:B------:R-:W-:Y:S05]  /*2e10*/  BSYNC B1 ;  /* 0x0000000000017941 */ /* 0x000fea0003800000 */
.L_x_45:
[----:B------:R-:W-:Y:S02]  /*2e20*/  IMAD.X R170, R179, 0x1, R155, P3 ;  /* 0x00000001b3aa7824 */ /* 0x000fe400018e069b */
[----:B---3-5:R-:W-:Y:S01]  /*2e30*/  FMUL R99, R184, R15 ;  /* 0x0000000fb8637220 */ /* 0x028fe20000400000 */
[----:B------:R-:W-:Y:S01]  /*2e40*/  ISETP.GT.AND P6, PT, R12, 0x19, P2 ;  /* 0x000000190c00780c */ /* 0x000fe200017c4270 */
[----:B------:R-:W-:Y:S01]  /*2e50*/  BSSY B1, `(.L_x_47) ;  /* 0x000000d000017945 */ /* 0x000fe20003800000 */
[----:B------:R-:W-:Y:S01]  /*2e60*/  LEA R98, P3, R183, UR12, 0x2 ;  /* 0x0000000cb7627c11 */ /* 0x000fe2000f8610ff */
[----:B------:R-:W-:Y:S01]  /*2e70*/  FFMA R185, R100, R16, R99 ;  /* 0x0000001064b97223 */ /* 0x000fe20000000063 */
[----:B------:R-:W-:Y:S02]  /*2e80*/  IMAD.WIDE.U32 R180, R5, UR8, R180 ;  /* 0x0000000805b47c25 */ /* 0x000fe4000f8e00b4 */
[----:B------:R-:W-:Y:S02]  /*2e90*/  LEA.HI.X R99, R183, UR13, R170, 0x2, P3 ;  /* 0x0000000db7637c11 */ /* 0x000fe400098f14aa */
[----:B------:R-:W-:Y:S01]  /*2ea0*/  IMAD.WIDE.U32 R182, R11, R158, R174 ;  /* 0x0000009e0bb67225 */ /* 0x000fe200078e00ae */
[----:B------:R3:W-:Y:S01]  /*2eb0*/  @P5 STG.E desc[UR10][R172.64], R185 ;  /* 0x000000b9ac005986 */ /* 0x0007e2000c10190a */
[----:B------:R-:W-:-:S02]  /*2ec0*/  IADD3 R170, P3, R17, R94, RZ ;  /* 0x0000005e11aa7210 */ /* 0x000fc40007f7e0ff */
[----:B------:R-:W-:Y:S01]  /*2ed0*/  IMAD.MOV.U32 R186, RZ, RZ, R184 ;  /* 0x000000ffffba7224 */ /* 0x000fe200078e00b8 */
[----:B------:R-:W-:-:S04]  /*2ee0*/  IADD3 R182, P5, R160, R182, RZ ;  /* 0x000000b6a0b67210 */ /* 0x000fc80007fbe0ff */
[----:B------:R-:W-:Y:S01]  /*2ef0*/  IADD3.X R183, R161, R8, R183, P5, !PT ;  /* 0x00000008a1b77210 */ /* 0x000fe20002ffe4b7 */
[----:B------:R-:W-:Y:S08]  /*2f00*/  @!P6 BRA `(.L_x_48) ;  /* 0x000000000004e947 */ /* 0x000ff00003800000 */
[----:B------:R4:W5:Y:S02]  /*2f10*/  LDG.E.LTC128B R186, desc[UR10][R98.64] ;  /* 0x0000000a62ba7981 */ /* 0x000964000c1e1920 */
.L_x_48:
[----:B------:R-:W-:Y:S05]  /*2f20*/  BSYNC B1 ;  /* 0x0000000000017941 */ /* 0x000fea0003800000 */
.L_x_47:
[----:B-----5:R-:W-:Y:S01]  /*2f30*/  FMUL R100, R186, R15 ;  /* 0x0000000fba647220 */ /* 0x020fe20000400000 */
[----:B------:R-:W-:Y:S01]  /*2f40*/  IMAD.X R171, R19, 0x1, R95, P3 ;  /* 0x0000000113ab7824 */ /* 0x000fe200018e065f */
[C---:B----4-:R-:W-:Y:S01]  /*2f50*/  LEA R98, P3, R180.reuse, UR12, 0x2 ;  /* 0x0000000cb4627c11 */ /* 0x050fe2000f8610ff */
[----:B------:R-:W-:Y:S02]  /*2f60*/  IMAD.IADD R99, R9, 0x1, R181 ;  /* 0x0000000109637824 */ /* 0x000fe400078e02b5 */
[----:B------:R-:W-:Y:S01]  /*2f70*/  FFMA R101, R101, R16, R100 ;  /* 0x0000001065657223 */ /* 0x000fe20000000064 */
[----:B------:R-:W-:Y:S01]  /*2f80*/  IMAD.WIDE.U32 R182, R5, UR8, R182 ;  /* 0x0000000805b67c25 */ /* 0x000fe2000f8e00b6 */
[----:B------:R-:W-:Y:S01]  /*2f90*/  BSSY B1, `(.L_x_49) ;  /* 0x000000a000017945 */ /* 0x000fe20003800000 */
[----:B------:R-:W-:Y:S02]  /*2fa0*/  LEA.HI.X R99, R180, UR13, R99, 0x2, P3 ;  /* 0x0000000db4637c11 */ /* 0x000fe400098f1463 */
[----:B------:R4:W-:Y:S01]  /*2fb0*/  @P6 STG.E desc[UR10][R170.64], R101 ;  /* 0x00000065aa006986 */ /* 0x0009e2000c10190a */
[----:B------:R-:W-:Y:S01]  /*2fc0*/  ISETP.GT.AND P3, PT, R12, 0x18, P1 ;  /* 0x000000180c00780c */ /* 0x000fe20000f64270 */
[----:B------:R-:W-:Y:S01]  /*2fd0*/  IMAD.WIDE.U32 R176, R158, 0x7, R176 ;  /* 0x000000079eb07825 */ /* 0x000fe200078e00b0 */
[----:B------:R-:W-:-:S03]  /*2fe0*/  LEA R100, P5, R182, UR12, 0x2 ;  /* 0x0000000cb6647c11 */ /* 0x000fc6000f8a10ff */
[----:B---3--:R-:W-:-:S04]  /*2ff0*/  IMAD.WIDE.U32 R184, R158, 0x7, R178 ;  /* 0x000000079eb87825 */ /* 0x008fc800078e00b2 */
[----:B------:R-:W-:-:S04]  /*3000*/  IMAD.IADD R181, R9, 0x1, R183 ;  /* 0x0000000109b57824 */ /* 0x000fc800078e02b7 */
[----:B----4-:R-:W-:Y:S05]  /*3010*/  @!P3 BRA `(.L_x_50) ;  /* 0x000000000004b947 */ /* 0x010fea0003800000 */
[----:B------:R3:W5:Y:S02]  /*3020*/  LDG.E.LTC128B R186, desc[UR10][R98.64+0x20] ;  /* 0x0000200a62ba7981 */ /* 0x000764000c1e1920 */
.L_x_50:
[----:B------:R-:W-:Y:S05]  /*3030*/  BSYNC B1 ;  /* 0x0000000000017941 */ /* 0x000fea0003800000 */
.L_x_49:
[----:B-----5:R-:W-:Y:S01]  /*3040*/  FMUL R179, R186, R15 ;  /* 0x0000000fbab37220 */ /* 0x020fe20000400000 */
[----:B------:R-:W-:Y:S01]  /*3050*/  IMAD.IADD R187, R18, 0x1, R185 ;  /* 0x0000000112bb7824 */ /* 0x000fe200078e02b9 */
[----:B------:R-:W-:Y:S01]  /*3060*/  IADD3 R183, P6, R156, R184, RZ ;  /* 0x000000b89cb77210 */ /* 0x000fe20007fde0ff */
[----:B------:R-:W-:Y:S01]  /*3070*/  BSSY B1, `(.L_x_51) ;  /* 0x000000e000017945 */ /* 0x000fe20003800000 */
[----:B------:R-:W-:Y:S01]  /*3080*/  FFMA R185, R102, R16, R179 ;  /* 0x0000001066b97223 */ /* 0x000fe200000000b3 */
[----:B------:R-:W-:Y:S02]  /*3090*/  LEA.HI.X R101, R182, UR13, R181, 0x2, P5 ;  /* 0x0000000db6657c11 */ /* 0x000fe4000a8f14b5 */
[----:B------:R-:W-:Y:S01]  /*30a0*/  IADD3 R180, P5, R176, R158, RZ ;  /* 0x0000009eb0b47210 */ /* 0x000fe20007fbe0ff */
[----:B------:R-:W-:Y:S01]  /*30b0*/  IMAD.X R102, R187, 0x1, R155, P6 ;  /* 0x00000001bb667824 */ /* 0x000fe200030e069b */
[----:B------:R4:W-:Y:S01]  /*30c0*/  @P3 STG.E desc[UR10][R172.64+0x20], R185 ;  /* 0x000020b9ac003986 */ /* 0x0009e2000c10190a */
[----:B------:R-:W-:-:S02]  /*30d0*/  ISETP.GT.AND P3, PT, R12, 0x19, P1 ;  /* 0x000000190c00780c */ /* 0x000fc40000f64270 */
[----:B------:R-:W-:Y:S02]  /*30e0*/  IADD3.X R181, R159, R18, R177, P5, !PT ;  /* 0x000000129fb57210 */ /* 0x000fe40002ffe4b1 */
[----:B------:R-:W-:Y:S02]  /*30f0*/  LEA R178, P6, R183, UR12, 0x2 ;  /* 0x0000000cb7b27c11 */ /* 0x000fe4000f8c10ff */
[-C--:B------:R-:W-:Y:S01]  /*3100*/  IADD3 R182, P5, R184, R158.reuse, RZ ;  /* 0x0000009eb8b67210 */ /* 0x080fe20007fbe0ff */
[----:B------:R-:W-:Y:S01]  /*3110*/  IMAD.WIDE.U32 R176, R11, R158, R180 ;  /* 0x0000009e0bb07225 */ /* 0x000fe200078e00b4 */
[----:B------:R-:W-:-:S05]  /*3120*/  LEA.HI.X R179, R183, UR13, R102, 0x2, P6 ;  /* 0x0000000db7b37c11 */ /* 0x000fca000b0f1466 */
[----:B----4-:R-:W-:Y:S06]  /*3130*/  @!P3 BRA `(.L_x_52) ;  /* 0x000000000004b947 */ /* 0x010fec0003800000 */
[----:B------:R4:W5:Y:S02]  /*3140*/  LDG.E.LTC128B R186, desc[UR10][R100.64+0x20] ;  /* 0x0000200a64ba7981 */ /* 0x000964000c1e1920 */
.L_x_52:
[----:B------:R-:W-:Y:S05]  /*3150*/  BSYNC B1 ;  /* 0x0000000000017941 */ /* 0x000fea0003800000 */
.L_x_51:
[----:B-----5:R-:W-:Y:S01]  /*3160*/  FMUL R102, R186, R15 ;  /* 0x0000000fba667220 */ /* 0x020fe20000400000 */
[----:B------:R-:W-:Y:S01]  /*3170*/  IMAD.X R183, R187, 0x1, R159, P5 ;  /* 0x00000001bbb77824 */ /* 0x000fe200028e069f */
[----:B------:R-:W-:Y:S01]  /*3180*/  IADD3 R185, P6, R182, R156, RZ ;  /* 0x0000009cb6b97210 */ /* 0x000fe20007fde0ff */
[----:B------:R-:W-:Y:S01]  /*3190*/  BSSY B1, `(.L_x_53) ;  /* 0x000000f000017945 */ /* 0x000fe20003800000 */
[----:B------:R-:W-:Y:S01]  /*31a0*/  FFMA R187, R103, R16, R102 ;  /* 0x0000001067bb7223 */ /* 0x000fe20000000066 */
[----:B------:R-:W-:Y:S01]  /*31b0*/  IADD3 R102, P5, R160, R176, RZ ;  /* 0x000000b0a0667210 */ /* 0x000fe20007fbe0ff */
[----:B------:R-:W-:-:S03]  /*31c0*/  IMAD.WIDE.U32 R174, R158, 0x7, R174 ;  /* 0x000000079eae7825 */ /* 0x000fc600078e00ae */
[----:B------:R0:W-:Y:S01]  /*31d0*/  @P3 STG.E desc[UR10][R170.64+0x20], R187 ;  /* 0x000020bbaa003986 */ /* 0x0001e2000c10190a */
[----:B------:R-:W-:Y:S01]  /*31e0*/  ISETP.GT.AND P3, PT, R12, 0x20, P2 ;  /* 0x000000200c00780c */ /* 0x000fe20001764270 */
[----:B------:R-:W-:Y:S01]  /*31f0*/  IMAD.X R176, R183, 0x1, R155, P6 ;  /* 0x00000001b7b07824 */ /* 0x000fe200030e069b */
[----:B------:R-:W-:Y:S01]  /*3200*/  LEA R184, P6, R185, UR12, 0x2 ;  /* 0x0000000cb9b87c11 */ /* 0x000fe2000f8c10ff */
[----:B------:R-:W-:Y:S01]  /*3210*/  IMAD.MOV.U32 R188, RZ, RZ, R186 ;  /* 0x000000ffffbc7224 */ /* 0x000fe200078e00ba */
[----:B------:R-:W-:Y:S02]  /*3220*/  IADD3.X R103, R161, R8, R177, P5, !PT ;  /* 0x00000008a1677210 */ /* 0x000fe40002ffe4b1 */
[----:B------:R-:W-:Y:S02]  /*3230*/  LEA.HI.X R185, R185, UR13, R176, 0x2, P6 ;  /* 0x0000000db9b97c11 */ /* 0x000fe4000b0f14b0 */
[----:B------:R-:W-:Y:S01]  /*3240*/  IADD3 R176, P5, R17, R172, RZ ;  /* 0x000000ac11b07210 */ /* 0x000fe20007fbe0ff */
[----:B------:R-:W-:-:S04]  /*3250*/  IMAD.WIDE.U32 R102, R5, UR8, R102 ;  /* 0x0000000805667c25 */ /* 0x000fc8000f8e0066 */
[----:B0-----:R-:W-:Y:S08]  /*3260*/  @!P3 BRA `(.L_x_54) ;  /* 0x000000000004b947 */ /* 0x001ff00003800000 */
[----:B------:R0:W5:Y:S02]  /*3270*/  LDG.E.LTC128B R188, desc[UR10][R178.64] ;  /* 0x0000000ab2bc7981 */ /* 0x000164000c1e1920 */
.L_x_54:
[----:B------:R-:W-:Y:S05]  /*3280*/  BSYNC B1 ;  /* 0x0000000000017941 */ /* 0x000fea0003800000 */
.L_x_53:
[----:B0----5:R-:W-:Y:S01]  /*3290*/  FMUL R179, R188, R15 ;  /* 0x0000000fbcb37220 */ /* 0x021fe20000400000 */
[----:B------:R-:W-:Y:S01]  /*32a0*/  IMAD.X R177, R19, 0x1, R173, P5 ;  /* 0x0000000113b17824 */ /* 0x000fe200028e06ad */
[----:B------:R-:W-:Y:S01]  /*32b0*/  IADD3 R178, P6, R174, R158, RZ ;  /* 0x0000009eaeb27210 */ /* 0x000fe20007fde0ff */
[----:B------:R-:W-:Y:S02]  /*32c0*/  IMAD.IADD R103, R9, 0x1, R103 ;  /* 0x0000000109677824 */ /* 0x000fe400078e0267 */
[----:B------:R-:W-:Y:S01]  /*32d0*/  FFMA R189, R104, R16, R179 ;  /* 0x0000001068bd7223 */ /* 0x000fe200000000b3 */
[----:B------:R-:W-:Y:S01]  /*32e0*/  LEA R174, P5, R102, UR12, 0x2 ;  /* 0x0000000c66ae7c11 */ /* 0x000fe2000f8a10ff */
[----:B------:R-:W-:Y:S01]  /*32f0*/  BSSY B1, `(.L_x_55) ;  /* 0x0000009000017945 */ /* 0x000fe20003800000 */
[----:B------:R-:W-:Y:S02]  /*3300*/  IADD3.X R179, R159, R18, R175, P6, !PT ;  /* 0x000000129fb37210 */ /* 0x000fe400037fe4af */
[----:B------:R0:W-:Y:S01]  /*3310*/  @P3 STG.E desc[UR10][R176.64], R189 ;  /* 0x000000bdb0003986 */ /* 0x0001e2000c10190a */
[----:B------:R-:W-:-:S02]  /*3320*/  ISETP.GT.AND P3, PT, R12, 0x21, P2 ;  /* 0x000000210c00780c */ /* 0x000fc40001764270 */
[----:B------:R-:W-:Y:S01]  /*3330*/  LEA.HI.X R175, R102, UR13, R103, 0x2, P5 ;  /* 0x0000000d66af7c11 */ /* 0x000fe2000a8f1467 */
[----:B------:R-:W-:Y:S01]  /*3340*/  IMAD.WIDE.U32 R186, R11, R158, R178 ;  /* 0x0000009e0bba7225 */ /* 0x000fe200078e00b2 */
[----:B------:R-:W-:-:S09]  /*3350*/  IADD3 R102, P5, R17, R170, RZ ;  /* 0x000000aa11667210 */ /* 0x000fd20007fbe0ff */
[----:B0-----:R-:W-:Y:S05]  /*3360*/  @!P3 BRA `(.L_x_56) ;  /* 0x000000000004b947 */ /* 0x001fea0003800000 */
[----:B------:R0:W5:Y:S02]  /*3370*/  LDG.E.LTC128B R188, desc[UR10][R184.64] ;  /* 0x0000000ab8bc7981 */ /* 0x000164000c1e1920 */
.L_x_56:
[----:B------:R-:W-:Y:S05]  /*3380*/  BSYNC B1 ;  /* 0x0000000000017941 */ /* 0x000fea0003800000 */
.L_x_55:
[----:B-----5:R-:W-:Y:S01]  /*3390*/  FMUL R104, R188, R15 ;  /* 0x0000000fbc687220 */ /* 0x020fe20000400000 */
[----:B------:R-:W-:Y:S01]  /*33a0*/  IMAD.X R103, R19, 0x1, R171, P5 ;  /* 0x0000000113677824 */ /* 0x000fe200028e06ab */
[----:B------:R-:W-:Y:S01]  /*33b0*/  ISETP.GT.AND P5, PT, R12, 0x20, P1 ;  /* 0x000000200c00780c */ /* 0x000fe20000fa4270 */
[----:B------:R-:W-:Y:S01]  /*33c0*/  BSSY B1, `(.L_x_57) ;  /* 0x0000007000017945 */ /* 0x000fe20003800000 */
[----:B------:R-:W-:Y:S01]  /*33d0*/  FFMA R105, R105, R16, R104 ;  /* 0x0000001069697223 */ /* 0x000fe20000000068 */
[----:B0-----:R-:W-:-:S04]  /*33e0*/  IADD3 R184, P6, R160, R186, RZ ;  /* 0x000000baa0b87210 */ /* 0x001fc80007fde0ff */
[----:B------:R0:W-:Y:S01]  /*33f0*/  @P3 STG.E desc[UR10][R102.64], R105 ;  /* 0x0000006966003986 */ /* 0x0001e2000c10190a */
[----:B------:R-:W-:-:S05]  /*3400*/  IADD3.X R185, R161, R8, R187, P6, !PT ;  /* 0x00000008a1b97210 */ /* 0x000fca00037fe4bb */
[----:B------:R-:W-:Y:S05]  /*3410*/  @!P5 BRA `(.L_x_58) ;  /* 0x000000000004d947 */ /* 0x000fea0003800000 */
[----:B------:R0:W5:Y:S02]  /*3420*/  LDG.E.LTC128B R188, desc[UR10][R174.64+0x20] ;  /* 0x0000200aaebc7981 */ /* 0x000164000c1e1920 */
.L_x_58:
[----:B------:R-:W-:Y:S05]  /*3430*/  BSYNC B1 ;  /* 0x0000000000017941 */ /* 0x000fea0003800000 */
.L_x_57:
[----:B0----5:R-:W-:Y:S01]  /*3440*/  FMUL R105, R188, R15 ;  /* 0x0000000fbc697220 */ /* 0x021fe20000400000 */
[----:B------:R-:W-:Y:S01]  /*3450*/  IMAD.WIDE.U32 R184, R5, UR8, R184 ;  /* 0x0000000805b87c25 */ /* 0x000fe2000f8e00b8 */
[----:B------:R-:W-:Y:S03]  /*3460*/  BSSY B1, `(.L_x_59) ;  /* 0x000000e000017945 */ /* 0x000fe60003800000 */
[----:B------:R-:W-:Y:S01]  /*3470*/  FFMA R187, R106, R16, R105 ;  /* 0x000000106abb7223 */ /* 0x000fe20000000069 */
[----:B------:R-:W-:Y:S01]  /*3480*/  IMAD.WIDE.U32 R182, R158, 0x7, R182 ;  /* 0x000000079eb67825 */ /* 0x000fe200078e00b6 */
[----:B------:R-:W-:-:S03]  /*3490*/  LEA R104, P3, R184, UR12, 0x2 ;  /* 0x0000000cb8687c11 */ /* 0x000fc6000f8610ff */
[----:B------:R0:W-:Y:S01]  /*34a0*/  @P5 STG.E desc[UR10][R176.64+0x20], R187 ;  /* 0x000020bbb0005986 */ /* 0x0001e2000c10190a */
[----:B------:R-:W-:Y:S01]  /*34b0*/  ISETP.GT.AND P5, PT, R12, 0x21, P1 ;  /* 0x000000210c00780c */ /* 0x000fe20000fa4270 */
[----:B------:R-:W-:Y:S01]  /*34c0*/  IMAD.IADD R105, R9, 0x1, R185 ;  /* 0x0000000109697824 */ /* 0x000fe200078e02b9 */
[----:B------:R-:W-:Y:S01]  /*34d0*/  IADD3 R185, P6, R156, R182, RZ ;  /* 0x000000b69cb97210 */ /* 0x000fe20007fde0ff */
[----:B------:R-:W-:-:S03]  /*34e0*/  IMAD.WIDE.U32 R180, R158, 0x7, R180 ;  /* 0x000000079eb47825 */ /* 0x000fc600078e00b4 */
[----:B------:R-:W-:Y:S01]  /*34f0*/  LEA.HI.X R105, R184, UR13, R105, 0x2, P3 ;  /* 0x0000000db8697c11 */ /* 0x000fe200098f1469 */
[----:B------:R-:W-:Y:S02]  /*3500*/  IMAD.IADD R189, R18, 0x1, R183 ;  /* 0x0000000112bd7824 */ /* 0x000fe400078e02b7 */
[----:B------:R-:W-:-:S04]  /*3510*/  IMAD.MOV.U32 R190, RZ, RZ, R188 ;  /* 0x000000ffffbe7224 */ /* 0x000fc800078e00bc */
[----:B0-----:R-:W-:Y:S05]  /*3520*/  @!P5 BRA `(.L_x_60) ;  /* 0x000000000004d947 */ /* 0x001fea0003800000 */
[----:B------:R0:W5:Y:S02]  /*3530*/  LDG.E.LTC128B R190, desc[UR10][R104.64+0x20] ;  /* 0x0000200a68be7981 */ /* 0x000164000c1e1920 */
.L_x_60:
[----:B------:R-:W-:Y:S05]  /*3540*/  BSYNC B1 ;  /* 0x0000000000017941 */ /* 0x000fea0003800000 */
.L_x_59:
[----:B-----5:R-:W-:Y:S01]  /*3550*/  FMUL R184, R190, R15 ;  /* 0x0000000fbeb87220 */ /* 0x020fe20000400000 */
[----:B------:R-:W-:Y:S01]  /*3560*/  IADD3 R186, P3, R180, R158, RZ ;  /* 0x0000009eb4ba7210 */ /* 0x000fe20007f7e0ff */
[----:B------:R-:W-:Y:S01]  /*3570*/  IMAD.X R180, R189, 0x1, R155, P6 ;  /* 0x00000001bdb47824 */ /* 0x000fe200030e069b */
[----:B------:R-:W-:Y:S01]  /*3580*/  LEA R106, P6, R185, UR12, 0x2 ;  /* 0x0000000cb96a7c11 */ /* 0x000fe2000f8c10ff */
[----:B------:R-:W-:Y:S01]  /*3590*/  FFMA R193, R107, R16, R184 ;  /* 0x000000106bc17223 */ /* 0x000fe200000000b8 */
[----:B------:R-:W-:Y:S01]  /*35a0*/  IADD3.X R187, R159, R18, R181, P3, !PT ;  /* 0x000000129fbb7210 */ /* 0x000fe20001ffe4b5 */
[----:B------:R-:W-:Y:S01]  /*35b0*/  BSSY B1, `(.L_x_61) ;  /* 0x0000010000017945 */ /* 0x000fe20003800000 */
[----:B------:R-:W-:Y:S01]  /*35c0*/  LEA.HI.X R107, R185, UR13, R180, 0x2, P6 ;  /* 0x0000000db96b7c11 */ /* 0x000fe2000b0f14b4 */
[----:B------:R-:W-:Y:S01]  /*35d0*/  IMAD.WIDE.U32 R178, R158, 0x7, R178 ;  /* 0x000000079eb27825 */ /* 0x000fe200078e00b2 */
[----:B------:R0:W-:Y:S01]  /*35e0*/  @P5 STG.E desc[UR10][R102.64+0x20], R193 ;  /* 0x000020c166005986 */ /* 0x0001e2000c10190a */
[----:B------:R-:W-:-:S02]  /*35f0*/  ISETP.GT.AND P5, PT, R12, 0x28, P2 ;  /* 0x000000280c00780c */ /* 0x000fc400017a4270 */
[-C--:B------:R-:W-:Y:S01]  /*3600*/  IADD3 R184, P3, R182, R158.reuse, RZ ;  /* 0x0000009eb6b87210 */ /* 0x080fe20007f7e0ff */
[----:B------:R-:W-:Y:S01]  /*3610*/  IMAD.WIDE.U32 R182, R11, R158, R186 ;  /* 0x0000009e0bb67225 */ /* 0x000fe200078e00ba */
[----:B------:R-:W-:-:S03]  /*3620*/  IADD3 R180, P6, R17, R176, RZ ;  /* 0x000000b011b47210 */ /* 0x000fc60007fde0ff */
[----:B------:R-:W-:Y:S01]  /*3630*/  IMAD.X R185, R189, 0x1, R159, P3 ;  /* 0x00000001bdb97824 */ /* 0x000fe200018e069f */
[----:B------:R-:W-:Y:S01]  /*3640*/  IADD3 R191, P3, R184, R156, RZ ;  /* 0x0000009cb8bf7210 */ /* 0x000fe20007f7e0ff */
[----:B------:R-:W-:Y:S01]  /*3650*/  IMAD.X R181, R19, 0x1, R177, P6 ;  /* 0x0000000113b57824 */ /* 0x000fe200030e06b1 */
[----:B------:R-:W-:Y:S01]  /*3660*/  IADD3 R188, P6, R160, R182, RZ ;  /* 0x000000b6a0bc7210 */ /* 0x000fe20007fde0ff */
[----:B------:R-:W-:-:S03]  /*3670*/  IMAD.MOV.U32 R192, RZ, RZ, R190 ;  /* 0x000000ffffc07224 */ /* 0x000fc600078e00be */
[----:B------:R-:W-:Y:S01]  /*3680*/  IADD3.X R189, R161, R8, R183, P6, !PT ;  /* 0x00000008a1bd7210 */ /* 0x000fe200037fe4b7 */
[----:B0-----:R-:W-:Y:S08]  /*3690*/  @!P5 BRA `(.L_x_62) ;  /* 0x000000000004d947 */ /* 0x001ff00003800000 */
[----:B------:R0:W5:Y:S02]  /*36a0*/  LDG.E.LTC128B R192, desc[UR10][R106.64] ;  /* 0x0000000a6ac07981 */ /* 0x000164000c1e1920 */
.L_x_62:
[----:B------:R-:W-:Y:S05]  /*36b0*/  BSYNC B1 ;  /* 0x0000000000017941 */ /* 0x000fea0003800000 */
.L_x_61:
[----:B0----5:R-:W-:Y:S01]  /*36c0*/  FMUL R107, R192, R15 ;  /* 0x0000000fc06b7220 */ /* 0x021fe20000400000 */
[----:B------:R-:W-:Y:S01]  /*36d0*/  IMAD.X R190, R185, 0x1, R155, P3 ;  /* 0x00000001b9be7824 */ /* 0x000fe200018e069b */
[----:B------:R-:W-:Y:S01]  /*36e0*/  LEA R106, P3, R191, UR12, 0x2 ;  /* 0x0000000cbf6a7c11 */ /* 0x000fe2000f8610ff */
[----:B------:R-:W-:Y:S01]  /*36f0*/  BSSY B1, `(.L_x_63) ;  /* 0x000000d000017945 */ /* 0x000fe20003800000 */
[----:B------:R-:W-:Y:S01]  /*3700*/  FFMA R193, R108, R16, R107 ;  /* 0x000000106cc17223 */ /* 0x000fe2000000006b */
[----:B------:R-:W-:Y:S01]  /*3710*/  IADD3 R182, P6, R178, R158, RZ ;  /* 0x0000009eb2b67210 */ /* 0x000fe20007fde0ff */
[----:B------:R-:W-:Y:S01]  /*3720*/  IMAD.WIDE.U32 R188, R5, UR8, R188 ;  /* 0x0000000805bc7c25 */ /* 0x000fe2000f8e00bc */
[----:B------:R-:W-:Y:S02]  /*3730*/  LEA.HI.X R107, R191, UR13, R190, 0x2, P3 ;  /* 0x0000000dbf6b7c11 */ /* 0x000fe400098f14be */
[----:B------:R-:W-:Y:S01]  /*3740*/  ISETP.GT.AND P3, PT, R12, 0x29, P2 ;  /* 0x000000290c00780c */ /* 0x000fe20001764270 */
[----:B------:R0:W-:Y:S01]  /*3750*/  @P5 STG.E desc[UR10][R180.64], R193 ;  /* 0x000000c1b4005986 */ /* 0x0001e2000c10190a */
[----:B------:R-:W-:Y:S01]  /*3760*/  IADD3.X R183, R159, R18, R179, P6, !PT ;  /* 0x000000129fb77210 */ /* 0x000fe200037fe4b3 */
[----:B------:R-:W-:Y:S01]  /*3770*/  IMAD.MOV.U32 R194, RZ, RZ, R192 ;  /* 0x000000ffffc27224 */ /* 0x000fe200078e00c0 */
[----:B------:R-:W-:Y:S01]  /*3780*/  IADD3 R178, P5, R17, R102, RZ ;  /* 0x0000006611b27210 */ /* 0x000fe20007fbe0ff */
[----:B------:R-:W-:-:S08]  /*3790*/  IMAD.WIDE.U32 R190, R11, R158, R182 ;  /* 0x0000009e0bbe7225 */ /* 0x000fd000078e00b6 */
[----:B0-----:R-:W-:Y:S05]  /*37a0*/  @!P3 BRA `(.L_x_64) ;  /* 0x000000000004b947 */ /* 0x001fea0003800000 */
[----:B------:R0:W5:Y:S02]  /*37b0*/  LDG.E.LTC128B R194, desc[UR10][R106.64] ;  /* 0x0000000a6ac27981 */ /* 0x000164000c1e1920 */
.L_x_64:
[----:B------:R-:W-:Y:S05]  /*37c0*/  BSYNC B1 ;  /* 0x0000000000017941 */ /* 0x000fea0003800000 */
.L_x_63:
[----:B------:R-:W-:Y:S01]  /*37d0*/  IADD3 R108, P6, R160, R190, RZ ;  /* 0x000000bea06c7210 */ /* 0x000fe20007fde0ff */
[----:B-----5:R-:W-:Y:S01]  /*37e0*/  FMUL R190, R194, R15 ;  /* 0x0000000fc2be7220 */ /* 0x020fe20000400000 */
[----:B------:R-:W-:Y:S01]  /*37f0*/  IMAD.X R179, R19, 0x1, R103, P5 ;  /* 0x0000000113b37824 */ /* 0x000fe200028e0667 */
[----:B0-----:R-:W-:Y:S01]  /*3800*/  LEA R106, P5, R188, UR12, 0x2 ;  /* 0x0000000cbc6a7c11 */ /* 0x001fe2000f8a10ff */
[----:B------:R-:W-:Y:S02]  /*3810*/  IMAD.IADD R107, R9, 0x1, R189 ;  /* 0x00000001096b7824 */ /* 0x000fe400078e02bd */
[----:B------:R-:W-:Y:S01]  /*3820*/  FFMA R195, R109, R16, R190 ;  /* 0x000000106dc37223 */ /* 0x000fe200000000be */
[----:B------:R-:W-:Y:S01]  /*3830*/  IADD3.X R109, R161, R8, R191, P6, !PT ;  /* 0x00000008a16d7210 */ /* 0x000fe200037fe4bf */
[----:B------:R-:W-:Y:S01]  /*3840*/  IMAD.WIDE.U32 R192, R158, 0x7, R184 ;  /* 0x000000079ec07825 */ /* 0x000fe200078e00b8 */
[----:B------:R-:W-:Y:S01]  /*3850*/  BSSY B1, `(.L_x_65) ;  /* 0x000000e000017945 */ /* 0x000fe20003800000 */
[----:B------:R-:W-:Y:S01]  /*3860*/  LEA.HI.X R107, R188, UR13, R107, 0x2, P5 ;  /* 0x0000000dbc6b7c11 */ /* 0x000fe2000a8f146b */
[----:B------:R0:W-:Y:S01]  /*3870*/  @P3 STG.E desc[UR10][R178.64], R195 ;  /* 0x000000c3b2003986 */ /* 0x0001e2000c10190a */
[----:B------:R-:W-:Y:S01]  /*3880*/  ISETP.GT.AND P3, PT, R12, 0x28, P1 ;  /* 0x000000280c00780c */ /* 0x000fe20000f64270 */
[----:B------:R-:W-:-:S04]  /*3890*/  IMAD.WIDE.U32 R188, R158, 0x7, R186 ;  /* 0x000000079ebc7825 */ /* 0x000fc800078e00ba */
[----:B------:R-:W-:Y:S01]  /*38a0*/  IMAD.WIDE.U32 R186, R5, UR8, R108 ;  /* 0x0000000805ba7c25 */ /* 0x000fe2000f8e006c */
[----:B------:R-:W-:-:S03]  /*38b0*/  IADD3 R190, P5, R188, R158, RZ ;  /* 0x0000009ebcbe7210 */ /* 0x000fc60007fbe0ff */
[----:B------:R-:W-:Y:S01]  /*38c0*/  IMAD.IADD R109, R9, 0x1, R187 ;  /* 0x00000001096d7824 */ /* 0x000fe200078e02bb */
[----:B------:R-:W-:Y:S01]  /*38d0*/  LEA R108, P6, R186, UR12, 0x2 ;  /* 0x0000000cba6c7c11 */ /* 0x000fe2000f8c10ff */
[----:B------:R-:W-:Y:S02]  /*38e0*/  IMAD.IADD R197, R18, 0x1, R193 ;  /* 0x0000000112c57824 */ /* 0x000fe400078e02c1 */
[----:B------:R-:W-:Y:S01]  /*38f0*/  IMAD.MOV.U32 R196, RZ, RZ, R194 ;  /* 0x000000ffffc47224 */ /* 0x000fe200078e00c2 */
[----:B------:R-:W-:Y:S01]  /*3900*/  LEA.HI.X R109, R186, UR13, R109, 0x2, P6 ;  /* 0x0000000dba6d7c11 */ /* 0x000fe2000b0f146d */
[----:B0-----:R-:W-:Y:S08]  /*3910*/  @!P3 BRA `(.L_x_66) ;  /* 0x000000000004b947 */ /* 0x001ff00003800000 */
[----:B------:R0:W5:Y:S02]  /*3920*/  LDG.E.LTC128B R196, desc[UR10][R106.64+0x20] ;  /* 0x0000200a6ac47981 */ /* 0x000164000c1e1920 */
.L_x_66:
[----:B------:R-:W-:Y:S05]  /*3930*/  BSYNC B1 ;  /* 0x0000000000017941 */ /* 0x000fea0003800000 */
.L_x_65:
[----:B-----5:R-:W-:Y:S01]  /*3940*/  FMUL R185, R196, R15 ;  /* 0x0000000fc4b97220 */ /* 0x020fe20000400000 */
[----:B------:R-:W-:Y:S01]  /*3950*/  IADD3.X R191, R159, R18, R189, P5, !PT ;  /* 0x000000129fbf7210 */ /* 0x000fe20002ffe4bd */
[----:B------:R-:W-:Y:S01]  /*3960*/  BSSY B1, `(.L_x_67) ;  /* 0x000000f000017945 */ /* 0x000fe20003800000 */
[----:B------:R-:W-:Y:S01]  /*3970*/  IADD3 R188, P6, R156, R192, RZ ;  /* 0x000000c09cbc7210 */ /* 0x000fe20007fde0ff */
[----:B------:R-:W-:Y:S01]  /*3980*/  FFMA R189, R110, R16, R185 ;  /* 0x000000106ebd7223 */ /* 0x000fe200000000b9 */
[----:B------:R-:W-:Y:S02]  /*3990*/  IMAD.WIDE.U32 R182, R158, 0x7, R182 ;  /* 0x000000079eb67825 */ /* 0x000fe400078e00b6 */
[----:B------:R-:W-:Y:S02]  /*39a0*/  LEA R184, P5, R188, UR12, 0x2 ;  /* 0x0000000cbcb87c11 */ /* 0x000fe4000f8a10ff */
[----:B------:R0:W-:Y:S01]  /*39b0*/  @P3 STG.E desc[UR10][R180.64+0x20], R189 ;  /* 0x000020bdb4003986 */ /* 0x0001e2000c10190a */
[----:B------:R-:W-:Y:S01]  /*39c0*/  ISETP.GT.AND P3, PT, R12, 0x29, P1 ;  /* 0x000000290c00780c */ /* 0x000fe20000f64270 */
[----:B------:R-:W-:Y:S01]  /*39d0*/  IMAD.X R185, R197, 0x1, R155, P6 ;  /* 0x00000001c5b97824 */ /* 0x000fe200030e069b */
[-C--:B------:R-:W-:Y:S01]  /*39e0*/  IADD3 R192, P6, R192, R158.reuse, RZ ;  /* 0x0000009ec0c07210 */ /* 0x080fe20007fde0ff */
[----:B------:R-:W-:-:S03]  /*39f0*/  IMAD.WIDE.U32 R186, R11, R158, R190 ;  /* 0x0000009e0bba7225 */ /* 0x000fc600078e00be */
[----:B------:R-:W-:Y:S01]  /*3a00*/  LEA.HI.X R185, R188, UR13, R185, 0x2, P5 ;  /* 0x0000000dbcb97c11 */ /* 0x000fe2000a8f14b9 */
[----:B------:R-:W-:Y:S01]  /*3a10*/  IMAD.X R193, R197, 0x1, R159, P6 ;  /* 0x00000001c5c17824 */ /* 0x000fe200030e069f */
[----:B------:R-:W-:-:S05]  /*3a20*/  IADD3 R194, P5, R160, R186, RZ ;  /* 0x000000baa0c27210 */ /* 0x000fca0007fbe0ff */
[----:B0-----:R-:W-:Y:S08]  /*3a30*/  @!P3 BRA `(.L_x_68) ;  /* 0x000000000004b947 */ /* 0x001ff00003800000 */
[----:B------:R0:W5:Y:S02]  /*3a40*/  LDG.E.LTC128B R196, desc[UR10][R108.64+0x20] ;  /* 0x0000200a6cc47981 */ /* 0x000164000c1e1920 */
.L_x_68:
[----:B------:R-:W-:Y:S05]  /*3a50*/  BSYNC B1 ;  /* 0x0000000000017941 */ /* 0x000fea0003800000 */
.L_x_67:
[----:B-----5:R-:W-:Y:S01]  /*3a60*/  FMUL R110, R196, R15 ;  /* 0x0000000fc46e7220 */ /* 0x020fe20000400000 */
[----:B------:R-:W-:Y:S01]  /*3a70*/  IADD3 R186, P6, R192, R156, RZ ;  /* 0x0000009cc0ba7210 */ /* 0x000fe20007fde0ff */
[----:B------:R-:W-:Y:S01]  /*3a80*/  BSSY B1, `(.L_x_69) ;  /* 0x000000e000017945 */ /* 0x000fe20003800000 */
[----:B------:R-:W-:Y:S01]  /*3a90*/  IADD3.X R195, R161, R8, R187, P5, !PT ;  /* 0x00000008a1c37210 */ /* 0x000fe20002ffe4bb */
[----:B------:R-:W-:Y:S01]  /*3aa0*/  FFMA R197, R111, R16, R110 ;  /* 0x000000106fc57223 */ /* 0x000fe2000000006e */
[----:B------:R-:W-:Y:S01]  /*3ab0*/  LEA R110, P5, R186, UR12, 0x2 ;  /* 0x0000000cba6e7c11 */ /* 0x000fe2000f8a10ff */
[----:B------:R-:W-:Y:S01]  /*3ac0*/  IMAD.X R111, R193, 0x1, R155, P6 ;  /* 0x00000001c16f7824 */ /* 0x000fe200030e069b */
[----:B------:R-:W-:Y:S02]  /*3ad0*/  IADD3 R188, P6, R182, R158, RZ ;  /* 0x0000009eb6bc7210 */ /* 0x000fe40007fde0ff */
[----:B------:R0:W-:Y:S02]  /*3ae0*/  @P3 STG.E desc[UR10][R178.64+0x20], R197 ;  /* 0x000020c5b2003986 */ /* 0x0001e4000c10190a */
[----:B------:R-:W-:-:S02]  /*3af0*/  LEA.HI.X R111, R186, UR13, R111, 0x2, P5 ;  /* 0x0000000dba6f7c11 */ /* 0x000fc4000a8f146f */
[----:B------:R-:W-:Y:S02]  /*3b00*/  ISETP.GT.AND P5, PT, R12, 0x30, P2 ;  /* 0x000000300c00780c */ /* 0x000fe400017a4270 */
[----:B------:R-:W-:Y:S02]  /*3b10*/  IADD3.X R189, R159, R18, R183, P6, !PT ;  /* 0x000000129fbd7210 */ /* 0x000fe400037fe4b7 */
[----:B------:R-:W-:Y:S01]  /*3b20*/  IADD3 R186, P3, R17, R180, RZ ;  /* 0x000000b411ba7210 */ /* 0x000fe20007f7e0ff */
[----:B------:R-:W-:-:S08]  /*3b30*/  IMAD.WIDE.U32 R182, R11, R158, R188 ;  /* 0x0000009e0bb67225 */ /* 0x000fd000078e00bc */
[----:B0-----:R-:W-:Y:S05]  /*3b40*/  @!P5 BRA `(.L_x_70) ;  /* 0x000000000004d947 */ /* 0x001fea0003800000 */
[----:B------:R0:W5:Y:S02]  /*3b50*/  LDG.E.LTC128B R196, desc[UR10][R184.64] ;  /* 0x0000000ab8c47981 */ /* 0x000164000c1e1920 */
.L_x_70:
[----:B------:R-:W-:Y:S05]  /*3b60*/  BSYNC B1 ;  /* 0x0000000000017941 */ /* 0x000fea0003800000 */
.L_x_69:
[----:B0----5:R-:W-:Y:S01]  /*3b70*/  FMUL R185, R196, R15 ;  /* 0x0000000fc4b97220 */ /* 0x021fe20000400000 */
[----:B------:R-:W-:Y:S01]  /*3b80*/  IMAD.X R187, R19, 0x1, R181, P3 ;  /* 0x0000000113bb7824 */ /* 0x000fe200018e06b5 */
[----:B------:R-:W-:Y:S01]  /*3b90*/  ISETP.GT.AND P3, PT, R12, 0x31, P2 ;  /* 0x000000310c00780c */ /* 0x000fe20001764270 */
[----:B------:R-:W-:Y:S01]  /*3ba0*/  BSSY B1, `(.L_x_71) ;  /* 0x0000008000017945 */ /* 0x000fe20003800000 */
[----:B------:R-:W-:Y:S01]  /*3bb0*/  FFMA R185, R112, R16, R185 ;  /* 0x0000001070b97223 */ /* 0x000fe200000000b9 */
[----:B------:R-:W-:Y:S01]  /*3bc0*/  IADD3 R198, P6, R160, R182, RZ ;  /* 0x000000b6a0c67210 */ /* 0x000fe20007fde0ff */
[----:B------:R-:W-:-:S03]  /*3bd0*/  IMAD.MOV.U32 R112, RZ, RZ, R196 ;  /* 0x000000ffff707224 */ /* 0x000fc600078e00c4 */
[----:B------:R0:W-:Y:S01]  /*3be0*/  @P5 STG.E desc[UR10][R186.64], R185 ;  /* 0x000000b9ba005986 */ /* 0x0001e2000c10190a */
[----:B------:R-:W-:-:S05]  /*3bf0*/  IADD3.X R199, R161, R8, R183, P6, !PT ;  /* 0x00000008a1c77210 */ /* 0x000fca00037fe4b7 */
[----:B------:R-:W-:Y:S05]  /*3c00*/  @!P3 BRA `(.L_x_72) ;  /* 0x000000000004b947 */ /* 0x000fea0003800000 */
[----:B------:R0:W5:Y:S02]  /*3c10*/  LDG.E.LTC128B R112, desc[UR10][R110.64] ;  /* 0x0000000a6e707981 */ /* 0x000164000c1e1920 */
.L_x_72:
[----:B------:R-:W-:Y:S05]  /*3c20*/  BSYNC B1 ;  /* 0x0000000000017941 */ /* 0x000fea0003800000 */
.L_x_71:
[----:B------:R-:W-:Y:S01]  /*3c30*/  IADD3 R184, P5, R17, R178, RZ ;  /* 0x000000b211b87210 */ /* 0x000fe20007fbe0ff */
[----:B------:R-:W-:-:S04]  /*3c40*/  IMAD.WIDE.U32 R196, R5, UR8, R194 ;  /* 0x0000000805c47c25 */ /* 0x000fc8000f8e00c2 */
[----:B-----5:R-:W-:Y:S01]  /*3c50*/  FMUL R200, R112, R15 ;  /* 0x0000000f70c87220 */ /* 0x020fe20000400000 */
[----:B------:R-:W-:Y:S01]  /*3c60*/  BSSY B1, `(.L_x_73) ;  /* 0x0000017000017945 */ /* 0x000fe20003800000 */
[----:B0-----:R-:W-:Y:S01]  /*3c70*/  IMAD.X R185, R19, 0x1, R179, P5 ;  /* 0x0000000113b97824 */ /* 0x001fe200028e06b3 */
[C---:B------:R-:W-:Y:S01]  /*3c80*/  LEA R182, P5, R196.reuse, UR12, 0x2 ;  /* 0x0000000cc4b67c11 */ /* 0x040fe2000f8a10ff */
[----:B------:R-:W-:Y:S02]  /*3c90*/  IMAD.IADD R183, R9, 0x1, R197 ;  /* 0x0000000109b77824 */ /* 0x000fe400078e02c5 */
[----:B------:R-:W-:Y:S01]  /*3ca0*/  FFMA R113, R113, R16, R200 ;  /* 0x0000001071717223 */ /* 0x000fe200000000c8 */
[----:B------:R-:W-:Y:S02]  /*3cb0*/  IMAD.WIDE.U32 R198, R5, UR8, R198 ;  /* 0x0000000805c67c25 */ /* 0x000fe4000f8e00c6 */
[----:B------:R-:W-:Y:S02]  /*3cc0*/  LEA.HI.X R183, R196, UR13, R183, 0x2, P5 ;  /* 0x0000000dc4b77c11 */ /* 0x000fe4000a8f14b7 */
[----:B------:R-:W-:Y:S01]  /*3cd0*/  IMAD.IADD R111, R9, 0x1, R199 ;  /* 0x00000001096f7824 */ /* 0x000fe200078e02c7 */
[----:B------:R-:W-:Y:S01]  /*3ce0*/  LEA R110, P6, R198, UR12, 0x2 ;  /* 0x0000000cc66e7c11 */ /* 0x000fe2000f8c10ff */
[----:B------:R-:W-:Y:S01]  /*3cf0*/  IMAD.WIDE.U32 R194, R158, 0x7, R192 ;  /* 0x000000079ec27825 */ /* 0x000fe200078e00c0 */
[----:B------:R-:W-:Y:S01]  /*3d00*/  ISETP.GT.AND P5, PT, R12, 0x30, P1 ;  /* 0x000000300c00780c */ /* 0x000fe20000fa4270 */
[----:B------:R0:W-:Y:S01]  /*3d10*/  @P3 STG.E desc[UR10][R184.64], R113 ;  /* 0x00000071b8003986 */ /* 0x0001e2000c10190a */
[----:B------:R-:W-:Y:S01]  /*3d20*/  LEA.HI.X R111, R198, UR13, R111, 0x2, P6 ;  /* 0x0000000dc66f7c11 */ /* 0x000fe2000b0f146f */
[----:B------:R-:W-:Y:S01]  /*3d30*/  IMAD.IADD R199, R18, 0x1, R195 ;  /* 0x0000000112c77824 */ /* 0x000fe200078e02c3 */
[----:B------:R-:W-:Y:S01]  /*3d40*/  IADD3 R197, P6, R156, R194, RZ ;  /* 0x000000c29cc57210 */ /* 0x000fe20007fde0ff */
[----:B------:R-:W-:-:S03]  /*3d50*/  IMAD.WIDE.U32 R190, R158, 0x7, R190 ;  /* 0x000000079ebe7825 */ /* 0x000fc600078e00be */
[----:B------:R-:W-:Y:S01]  /*3d60*/  LEA R196, P3, R197, UR12, 0x2 ;  /* 0x0000000cc5c47c11 */ /* 0x000fe2000f8610ff */
[----:B------:R-:W-:Y:S01]  /*3d70*/  IMAD.X R198, R199, 0x1, R155, P6 ;  /* 0x00000001c7c67824 */ /* 0x000fe200030e069b */
[----:B------:R-:W-:Y:S01]  /*3d80*/  IADD3 R192, P6, R190, R158, RZ ;  /* 0x0000009ebec07210 */ /* 0x000fe20007fde0ff */
[----:B------:R-:W-:-:S03]  /*3d90*/  IMAD.MOV.U32 R200, RZ, RZ, R112 ;  /* 0x000000ffffc87224 */ /* 0x000fc600078e0070 */
[----:B------:R-:W-:Y:S01]  /*3da0*/  IADD3.X R193, R159, R18, R191, P6, !PT ;  /* 0x000000129fc17210 */ /* 0x000fe200037fe4bf */
[----:B0-----:R-:W-:Y:S08]  /*3db0*/  @!P5 BRA `(.L_x_74) ;  /* 0x000000000004d947 */ /* 0x001ff00003800000 */
[----:B------:R0:W5:Y:S02]  /*3dc0*/  LDG.E.LTC128B R200, desc[UR10][R182.64+0x20] ;  /* 0x0000200ab6c87981 */ /* 0x000164000c1e1920 */
.L_x_74:
[----:B------:R-:W-:Y:S05]  /*3dd0*/  BSYNC B1 ;  /* 0x0000000000017941 */ /* 0x000fea0003800000 */
.L_x_73:
[----:B-----5:R-:W-:Y:S01]  /*3de0*/  FMUL R113, R200, R15 ;  /* 0x0000000fc8717220 */ /* 0x020fe20000400000 */
[----:B------:R-:W-:Y:S01]  /*3df0*/  LEA.HI.X R197, R197, UR13, R198, 0x2, P3 ;  /* 0x0000000dc5c57c11 */ /* 0x000fe200098f14c6 */
[-C--:B------:R-:W-:Y:S01]  /*3e00*/  IMAD.WIDE.U32 R190, R11, R158.reuse, R192 ;  /* 0x0000009e0bbe7225 */ /* 0x080fe200078e00c0 */
[----:B------:R-:W-:-:S03]  /*3e10*/  IADD3 R194, P3, R194, R158, RZ ;  /* 0x0000009ec2c27210 */ /* 0x000fc60007f7e0ff */
[----:B------:R-:W-:Y:S01]  /*3e20*/  FFMA R201, R114, R16, R113 ;  /* 0x0000001072c97223 */ /* 0x000fe20000000071 */
[----:B------:R-:W-:Y:S01]  /*3e30*/  BSSY B1, `(.L_x_75) ;  /* 0x000000b000017945 */ /* 0x000fe20003800000 */
[----:B------:R-:W-:Y:S01]  /*3e40*/  IMAD.WIDE.U32 R188, R158, 0x7, R188 ;  /* 0x000000079ebc7825 */ /* 0x000fe200078e00bc */
[----:B------:R-:W-:Y:S02]  /*3e50*/  IADD3 R198, P6, R160, R190, RZ ;  /* 0x000000bea0c67210 */ /* 0x000fe40007fde0ff */
[----:B------:R0:W-:Y:S01]  /*3e60*/  @P5 STG.E desc[UR10][R186.64+0x20], R201 ;  /* 0x000020c9ba005986 */ /* 0x0001e2000c10190a */
[----:B------:R-:W-:Y:S01]  /*3e70*/  ISETP.GT.AND P5, PT, R12, 0x31, P1 ;  /* 0x000000310c00780c */ /* 0x000fe20000fa4270 */
[----:B------:R-:W-:Y:S01]  /*3e80*/  IMAD.X R195, R199, 0x1, R159, P3 ;  /* 0x00000001c7c37824 */ /* 0x000fe200018e069f */
[----:B------:R-:W-:-:S05]  /*3e90*/  IADD3 R113, P3, R194, R156, RZ ;  /* 0x0000009cc2717210 */ /* 0x000fca0007f7e0ff */
[----:B------:R-:W-:Y:S01]  /*3ea0*/  IMAD.X R202, R195, 0x1, R155, P3 ;  /* 0x00000001c3ca7824 */ /* 0x000fe200018e069b */
[----:B------:R-:W-:-:S05]  /*3eb0*/  LEA R112, P3, R113, UR12, 0x2 ;  /* 0x0000000c71707c11 */ /* 0x000fca000f8610ff */
[----:B0-----:R-:W-:Y:S08]  /*3ec0*/  @!P5 BRA `(.L_x_76) ;  /* 0x000000000004d947 */ /* 0x001ff00003800000 */
[----:B------:R0:W5:Y:S02]  /*3ed0*/  LDG.E.LTC128B R200, desc[UR10][R110.64+0x20] ;  /* 0x0000200a6ec87981 */ /* 0x000164000c1e1920 */
.L_x_76:
[----:B------:R-:W-:Y:S05]  /*3ee0*/  BSYNC B1 ;  /* 0x0000000000017941 */ /* 0x000fea0003800000 */
.L_x_75:
[----:B-----5:R-:W-:Y:S01]  /*3ef0*/  FMUL R114, R200, R15 ;  /* 0x0000000fc8727220 */ /* 0x020fe20000400000 */
[----:B------:R-:W-:Y:S01]  /*3f00*/  LEA.HI.X R113, R113, UR13, R202, 0x2, P3 ;  /* 0x0000000d71717c11 */ /* 0x000fe200098f14ca */
[----:B------:R-:W-:Y:S01]  /*3f10*/  BSSY B1, `(.L_x_77) ;  /* 0x000000a000017945 */ /* 0x000fe20003800000 */
[----:B------:R-:W-:Y:S01]  /*3f20*/  ISETP.GT.AND P3, PT, R12, 0x38, P2 ;  /* 0x000000380c00780c */ /* 0x000fe20001764270 */
[----:B------:R-:W-:Y:S01]  /*3f30*/  FFMA R115, R115, R16, R114 ;  /* 0x0000001073737223 */ /* 0x000fe20000000072 */
[----:B------:R-:W-:Y:S01]  /*3f40*/  IADD3.X R199, R161, R8, R191, P6, !PT ;  /* 0x00000008a1c77210 */ /* 0x000fe200037fe4bf */
[----:B------:R-:W-:Y:S01]  /*3f50*/  IMAD.MOV.U32 R202, RZ, RZ, R200 ;  /* 0x000000ffffca7224 */ /* 0x000fe200078e00c8 */
[----:B------:R-:W-:Y:S02]  /*3f60*/  IADD3 R190, P6, R188, R158, RZ ;  /* 0x0000009ebcbe7210 */ /* 0x000fe40007fde0ff */
[----:B------:R0:W-:Y:S02]  /*3f70*/  @P5 STG.E desc[UR10][R184.64+0x20], R115 ;  /* 0x00002073b8005986 */ /* 0x0001e4000c10190a */
[----:B------:R-:W-:-:S05]  /*3f80*/  IADD3.X R191, R159, R18, R189, P6, !PT ;  /* 0x000000129fbf7210 */ /* 0x000fca00037fe4bd */
[----:B------:R-:W-:Y:S05]  /*3f90*/  @!P3 BRA `(.L_x_78) ;  /* 0x000000000004b947 */ /* 0x000fea0003800000 */
[----:B------:R0:W5:Y:S02]  /*3fa0*/  LDG.E.LTC128B R202, desc[UR10][R196.64] ;  /* 0x0000000ac4ca7981 */ /* 0x000164000c1e1920 */
.L_x_78:
[----:B------:R-:W-:Y:S05]  /*3fb0*/  BSYNC B1 ;  /* 0x0000000000017941 */ /* 0x000fea0003800000 */
.L_x_77:
[----:B------:R-:W-:Y:S01]  /*3fc0*/  IADD3 R188, P5, R17, R186, RZ ;  /* 0x000000ba11bc7210 */ /* 0x000fe20007fbe0ff */
[----:B0----5:R-:W-:Y:S01]  /*3fd0*/  FMUL R115, R202, R15 ;  /* 0x0000000fca737220 */ /* 0x021fe20000400000 */
[----:B------:R-:W-:Y:S01]  /*3fe0*/  IMAD.WIDE.U32 R200, R5, UR8, R198 ;  /* 0x0000000805c87c25 */ /* 0x000fe2000f8e00c6 */
[----:B------:R-:W-:Y:S03]  /*3ff0*/  BSSY B1, `(.L_x_79) ;  /* 0x000000c000017945 */ /* 0x000fe60003800000 */
[----:B------:R-:W-:Y:S01]  /*4000*/  FFMA R203, R116, R16, R115 ;  /* 0x0000001074cb7223 */ /* 0x000fe20000000073 */
[----:B------:R-:W-:Y:S01]  /*4010*/  IMAD.X R189, R19, 0x1, R187, P5 ;  /* 0x0000000113bd7824 */ /* 0x000fe200028e06bb */
[----:B------:R-:W-:Y:S01]  /*4020*/  LEA R114, P6, R200, UR12, 0x2 ;  /* 0x0000000cc8727c11 */ /* 0x000fe2000f8c10ff */
[----:B------:R-:W-:-:S03]  /*4030*/  IMAD.WIDE.U32 R196, R11, R158, R190 ;  /* 0x0000009e0bc47225 */ /* 0x000fc600078e00be */
[----:B------:R0:W-:Y:S01]  /*4040*/  @P3 STG.E desc[UR10][R188.64], R203 ;  /* 0x000000cbbc003986 */ /* 0x0001e2000c10190a */
[----:B------:R-:W-:Y:S01]  /*4050*/  ISETP.GT.AND P3, PT, R12, 0x39, P2 ;  /* 0x000000390c00780c */ /* 0x000fe20001764270 */
[----:B------:R-:W-:Y:S01]  /*4060*/  IMAD.IADD R115, R9, 0x1, R201 ;  /* 0x0000000109737824 */ /* 0x000fe200078e02c9 */
[----:B------:R-:W-:-:S04]  /*4070*/  IADD3 R198, P5, R160, R196, RZ ;  /* 0x000000c4a0c67210 */ /* 0x000fc80007fbe0ff */
[----:B------:R-:W-:-:S07]  /*4080*/  LEA.HI.X R115, R200, UR13, R115, 0x2, P6 ;  /* 0x0000000dc8737c11 */ /* 0x000fce000b0f1473 */
[----:B0-----:R-:W-:Y:S05]  /*4090*/  @!P3 BRA `(.L_x_80) ;  /* 0x000000000004b947 */ /* 0x001fea0003800000 */
[----:B------:R0:W5:Y:S02]  /*40a0*/  LDG.E.LTC128B R202, desc[UR10][R112.64] ;  /* 0x0000000a70ca7981 */ /* 0x000164000c1e1920 */
.L_x_80:
[----:B------:R-:W-:Y:S05]  /*40b0*/  BSYNC B1 ;  /* 0x0000000000017941 */ /* 0x000fea0003800000 */
.L_x_79:
[----:B0-----:R-:W-:Y:S01]  /*40c0*/  IADD3 R112, P6, R17, R184, RZ ;  /* 0x000000b811707210 */ /* 0x001fe20007fde0ff */
        /* <DEDUP_REMOVED lines=10> */
.L_x_82:
[----:B------:R-:W-:Y:S05]  /*4170*/  BSYNC B1 ;  /* 0x0000000000017941 */ /* 0x000fea0003800000 */
.L_x_81:
[----:B0----5:R-:W-:Y:S01]  /*4180*/  FMUL R117, R202, R15 ;  /* 0x0000000fca757220 */ /* 0x021fe20000400000 */
[----:B------:R-:W-:Y:S01]  /*4190*/  IMAD.IADD R197, R9, 0x1, R199 ;  /* 0x0000000109c57824 */ /* 0x000fe200078e02c7 */
[----:B------:R-:W-:Y:S01]  /*41a0*/  ISETP.GT.AND P3, PT, R12, 0x39, P1 ;  /* 0x000000390c00780c */ /* 0x000fe20000f64270 */
[----:B------:R-:W-:Y:S01]  /*41b0*/  BSSY B1, `(.L_x_83) ;  /* 0x0000008000017945 */ /* 0x000fe20003800000 */
[----:B------:R-:W-:Y:S01]  /*41c0*/  FFMA R199, R118, R16, R117 ;  /* 0x0000001076c77223 */ /* 0x000fe20000000075 */
[----:B------:R-:W-:Y:S01]  /*41d0*/  LEA R116, P6, R198, UR12, 0x2 ;  /* 0x0000000cc6747c11 */ /* 0x000fe2000f8c10ff */
[----:B------:R-:W-:-:S03]  /*41e0*/  IMAD.WIDE.U32 R192, R158, 0x7, R192 ;  /* 0x000000079ec07825 */ /* 0x000fc600078e00c0 */
[----:B------:R0:W-:Y:S01]  /*41f0*/  @P5 STG.E desc[UR10][R188.64+0x20], R199 ;  /* 0x000020c7bc005986 */ /* 0x0001e2000c10190a */
[----:B------:R-:W-:-:S05]  /*4200*/  LEA.HI.X R117, R198, UR13, R197, 0x2, P6 ;  /* 0x0000000dc6757c11 */ /* 0x000fca000b0f14c5 */
[----:B------:R-:W-:Y:S05]  /*4210*/  @!P3 BRA `(.L_x_84) ;  /* 0x000000000004b947 */ /* 0x000fea0003800000 */
[----:B------:R0:W5:Y:S02]  /*4220*/  LDG.E.LTC128B R202, desc[UR10][R116.64+0x20] ;  /* 0x0000200a74ca7981 */ /* 0x000164000c1e1920 */
.L_x_84:
[----:B------:R-:W-:Y:S05]  /*4230*/  BSYNC B1 ;  /* 0x0000000000017941 */ /* 0x000fea0003800000 */
.L_x_83:
[----:B------:R-:W-:Y:S01]  /*4240*/  IADD3 R196, P5, R192, R158, RZ ;  /* 0x0000009ec0c47210 */ /* 0x000fe20007fbe0ff */
[----:B------:R-:W-:-:S04]  /*4250*/  IMAD.WIDE.U32 R194, R158, 0x7, R194 ;  /* 0x000000079ec27825 */ /* 0x000fc800078e00c2 */
[----:B-----5:R-:W-:Y:S01]  /*4260*/  FMUL R118, R202, R15 ;  /* 0x0000000fca767220 */ /* 0x020fe20000400000 */
[----:B------:R-:W-:Y:S01]  /*4270*/  BSSY B1, `(.L_x_85) ;  /* 0x0000018000017945 */ /* 0x000fe20003800000 */
[----:B------:R-:W-:Y:S01]  /*4280*/  IADD3.X R197, R159, R18, R193, P5, !PT ;  /* 0x000000129fc57210 */ /* 0x000fe20002ffe4c1 */
[----:B0-----:R-:W-:Y:S01]  /*4290*/  IMAD.IADD R199, R18, 0x1, R195 ;  /* 0x0000000112c77824 */ /* 0x001fe200078e02c3 */
[----:B------:R-:W-:Y:S01]  /*42a0*/  IADD3 R192, P5, R17, R188, RZ ;  /* 0x000000bc11c07210 */ /* 0x000fe20007fbe0ff */
[----:B------:R-:W-:Y:S01]  /*42b0*/  FFMA R203, R119, R16, R118 ;  /* 0x0000001077cb7223 */ /* 0x000fe20000000076 */
[----:B------:R-:W-:Y:S01]  /*42c0*/  IADD3 R195, P6, R156, R194, RZ ;  /* 0x000000c29cc37210 */ /* 0x000fe20007fde0ff */
[----:B------:R-:W-:-:S03]  /*42d0*/  IMAD.WIDE.U32 R118, R11, R158, R196 ;  /* 0x0000009e0b767225 */ /* 0x000fc600078e00c4 */
[----:B------:R0:W-:Y:S01]  /*42e0*/  @P3 STG.E desc[UR10][R112.64+0x20], R203 ;  /* 0x000020cb70003986 */ /* 0x0001e2000c10190a */
[----:B------:R-:W-:Y:S01]  /*42f0*/  IMAD.X R193, R19, 0x1, R189, P5 ;  /* 0x0000000113c17824 */ /* 0x000fe200028e06bd */
[----:B------:R-:W-:Y:S01]  /*4300*/  ISETP.GT.AND P5, PT, R12, 0x40, P2 ;  /* 0x000000400c00780c */ /* 0x000fe200017a4270 */
[----:B------:R-:W-:Y:S01]  /*4310*/  IMAD.X R204, R199, 0x1, R155, P6 ;  /* 0x00000001c7cc7824 */ /* 0x000fe200030e069b */
[C---:B------:R-:W-:Y:S01]  /*4320*/  LEA R200, P6, R195.reuse, UR12, 0x2 ;  /* 0x0000000cc3c87c11 */ /* 0x040fe2000f8c10ff */
[----:B------:R-:W-:Y:S01]  /*4330*/  IMAD.WIDE.U32 R190, R158, 0x7, R190 ;  /* 0x000000079ebe7825 */ /* 0x000fe200078e00be */
[----:B------:R-:W-:Y:S02]  /*4340*/  IADD3 R198, P3, R194, R158, RZ ;  /* 0x0000009ec2c67210 */ /* 0x000fe40007f7e0ff */
[----:B------:R-:W-:Y:S01]  /*4350*/  LEA.HI.X R201, R195, UR13, R204, 0x2, P6 ;  /* 0x0000000dc3c97c11 */ /* 0x000fe2000b0f14cc */
[----:B------:R-:W-:Y:S01]  /*4360*/  IMAD.MOV.U32 R206, RZ, RZ, R202 ;  /* 0x000000ffffce7224 */ /* 0x000fe200078e00ca */
[----:B------:R-:W-:Y:S01]  /*4370*/  IADD3 R118, P6, R160, R118, RZ ;  /* 0x00000076a0767210 */ /* 0x000fe20007fde0ff */
[----:B------:R-:W-:Y:S01]  /*4380*/  IMAD.X R199, R199, 0x1, R159, P3 ;  /* 0x00000001c7c77824 */ /* 0x000fe200018e069f */
[----:B0-----:R-:W-:-:S02]  /*4390*/  IADD3 R203, P3, R198, R156, RZ ;  /* 0x0000009cc6cb7210 */ /* 0x001fc40007f7e0ff */
[----:B------:R-:W-:Y:S02]  /*43a0*/  IADD3.X R119, R161, R8, R119, P6, !PT ;  /* 0x00000008a1777210 */ /* 0x000fe400037fe477 */
[----:B------:R-:W-:-:S04]  /*43b0*/  IADD3 R194, P6, R190, R158, RZ ;  /* 0x0000009ebec27210 */ /* 0x000fc80007fde0ff */
[----:B------:R-:W-:Y:S01]  /*43c0*/  IADD3.X R195, R159, R18, R191, P6, !PT ;  /* 0x000000129fc37210 */ /* 0x000fe200037fe4bf */
[----:B------:R-:W-:Y:S08]  /*43d0*/  @!P5 BRA `(.L_x_86) ;  /* 0x000000000004d947 */ /* 0x000ff00003800000 */
[----:B------:R0:W5:Y:S02]  /*43e0*/  LDG.E.LTC128B R206, desc[UR10][R200.64] ;  /* 0x0000000ac8ce7981 */ /* 0x000164000c1e1920 */
.L_x_86:
[----:B------:R-:W-:Y:S05]  /*43f0*/  BSYNC B1 ;  /* 0x0000000000017941 */ /* 0x000fea0003800000 */
.L_x_85:
[----:B------:R-:W-:Y:S02]  /*4400*/  IMAD.X R190, R199, 0x1, R155, P3 ;  /* 0x00000001c7be7824 */ /* 0x000fe400018e069b */
[----:B-----5:R-:W-:Y:S01]  /*4410*/  FMUL R191, R206, R15 ;  /* 0x0000000fcebf7220 */ /* 0x020fe20000400000 */
[C---:B0-----:R-:W-:Y:S01]  /*4420*/  LEA R200, P3, R203.reuse, UR12, 0x2 ;  /* 0x0000000ccbc87c11 */ /* 0x041fe2000f8610ff */
[----:B------:R-:W-:Y:S01]  /*4430*/  BSSY B1, `(.L_x_87) ;  /* 0x000000c000017945 */ /* 0x000fe20003800000 */
[----:B------:R-:W-:Y:S01]  /*4440*/  ISETP.GT.AND P6, PT, R12, 0x41, P2 ;  /* 0x000000410c00780c */ /* 0x000fe200017c4270 */
[----:B------:R-:W-:Y:S01]  /*4450*/  FFMA R207, R120, R16, R191 ;  /* 0x0000001078cf7223 */ /* 0x000fe200000000bf */
[----:B------:R-:W-:Y:S01]  /*4460*/  LEA.HI.X R201, R203, UR13, R190, 0x2, P3 ;  /* 0x0000000dcbc97c11 */ /* 0x000fe200098f14be */
[----:B------:R-:W-:Y:S01]  /*4470*/  IMAD.WIDE.U32 R202, R11, R158, R194 ;  /* 0x0000009e0bca7225 */ /* 0x000fe200078e00c2 */
[----:B------:R-:W-:Y:S02]  /*4480*/  IADD3 R190, P3, R17, R112, RZ ;  /* 0x0000007011be7210 */ /* 0x000fe40007f7e0ff */
[----:B------:R0:W-:Y:S01]  /*4490*/  @P5 STG.E desc[UR10][R192.64], R207 ;  /* 0x000000cfc0005986 */ /* 0x0001e2000c10190a */
[----:B------:R-:W-:-:S04]  /*44a0*/  IADD3 R204, P5, R160, R202, RZ ;  /* 0x000000caa0cc7210 */ /* 0x000fc80007fbe0ff */
[----:B------:R-:W-:Y:S01]  /*44b0*/  IADD3.X R205, R161, R8, R203, P5, !PT ;  /* 0x00000008a1cd7210 */ /* 0x000fe20002ffe4cb */
[----:B------:R-:W-:Y:S01]  /*44c0*/  IMAD.WIDE.U32 R202, R5, UR8, R118 ;  /* 0x0000000805ca7c25 */ /* 0x000fe2000f8e0076 */
[----:B------:R-:W-:Y:S07]  /*44d0*/  @!P6 BRA `(.L_x_88) ;  /* 0x000000000004e947 */ /* 0x000fee0003800000 */
[----:B------:R0:W5:Y:S02]  /*44e0*/  LDG.E.LTC128B R206, desc[UR10][R200.64] ;  /* 0x0000000ac8ce7981 */ /* 0x000164000c1e1920 */
.L_x_88:
[----:B------:R-:W-:Y:S05]  /*44f0*/  BSYNC B1 ;  /* 0x0000000000017941 */ /* 0x000fea0003800000 */
.L_x_87:
[----:B-----5:R-:W-:Y:S01]  /*4500*/  FMUL R120, R206, R15 ;  /* 0x0000000fce787220 */ /* 0x020fe20000400000 */
[----:B------:R-:W-:Y:S01]  /*4510*/  IMAD.X R191, R19, 0x1, R113, P3 ;  /* 0x0000000113bf7824 */ /* 0x000fe200018e0671 */
[C---:B------:R-:W-:Y:S01]  /*4520*/  LEA R118, P3, R202.reuse, UR12, 0x2 ;  /* 0x0000000cca767c11 */ /* 0x040fe2000f8610ff */
        /* <DEDUP_REMOVED lines=9> */
[----:B0-----:R-:W-:-:S04]  /*45c0*/  IMAD.WIDE.U32 R200, R158, 0x7, R198 ;  /* 0x000000079ec87825 */ /* 0x001fc800078e00c6 */
[----:B------:R-:W-:-:S04]  /*45d0*/  IMAD.IADD R203, R9, 0x1, R205 ;  /* 0x0000000109cb7824 */ /* 0x000fc800078e02cd */
[----:B-1----:R-:W-:Y:S05]  /*45e0*/  @!P3 BRA `(.L_x_90) ;  /* 0x000000000004b947 */ /* 0x002fea0003800000 */
[----:B------:R0:W5:Y:S02]  /*45f0*/  LDG.E.LTC128B R206, desc[UR10][R118.64+0x20] ;  /* 0x0000200a76ce7981 */ /* 0x000164000c1e1920 */
.L_x_90:
[----:B------:R-:W-:Y:S05]  /*4600*/  BSYNC B1 ;  /* 0x0000000000017941 */ /* 0x000fea0003800000 */
.L_x_89:
        /* <DEDUP_REMOVED lines=15> */
[----:B-1----:R-:W-:Y:S06]  /*4700*/  @!P3 BRA `(.L_x_92) ;  /* 0x000000000004b947 */ /* 0x002fec0003800000 */
[----:B------:R1:W5:Y:S02]  /*4710*/  LDG.E.LTC128B R206, desc[UR10][R120.64+0x20] ;  /* 0x0000200a78ce7981 */ /* 0x000364000c1e1920 */
.L_x_92:
[----:B------:R-:W-:Y:S05]  /*4720*/  BSYNC B1 ;  /* 0x0000000000017941 */ /* 0x000fea0003800000 */
.L_x_91:
        /* <DEDUP_REMOVED lines=18> */
.L_x_94:
[----:B------:R-:W-:Y:S05]  /*4850*/  BSYNC B1 ;  /* 0x0000000000017941 */ /* 0x000fea0003800000 */
.L_x_93:
[----:B0----5:R-:W-:Y:S01]  /*4860*/  FMUL R203, R208, R15 ;  /* 0x0000000fd0cb7220 */ /* 0x021fe20000400000 */
[----:B------:R-:W-:Y:S01]  /*4870*/  IMAD.X R197, R19, 0x1, R193, P5 ;  /* 0x0000000113c57824 */ /* 0x000fe200028e06c1 */
[----:B------:R-:W-:Y:S01]  /*4880*/  IADD3 R202, P6, R194, R158, RZ ;  /* 0x0000009ec2ca7210 */ /* 0x000fe20007fde0ff */
[----:B------:R-:W-:Y:S01]  /*4890*/  IMAD.IADD R123, R9, 0x1, R123 ;  /* 0x00000001097b7824 */ /* 0x000fe200078e027b */
[----:B------:R-:W-:Y:S01]  /*48a0*/  LEA R194, P5, R122, UR12, 0x2 ;  /* 0x0000000c7ac27c11 */ /* 0x000fe2000f8a10ff */
[----:B------:R-:W-:Y:S01]  /*48b0*/  FFMA R209, R124, R16, R203 ;  /* 0x000000107cd17223 */ /* 0x000fe200000000cb */
[----:B------:R-:W-:Y:S01]  /*48c0*/  IADD3.X R203, R159, R18, R195, P6, !PT ;  /* 0x000000129fcb7210 */ /* 0x000fe200037fe4c3 */
[----:B------:R-:W-:Y:S01]  /*48d0*/  BSSY B1, `(.L_x_95) ;  /* 0x0000008000017945 */ /* 0x000fe20003800000 */
[----:B------:R-:W-:Y:S02]  /*48e0*/  LEA.HI.X R195, R122, UR13, R123, 0x2, P5 ;  /* 0x0000000d7ac37c11 */ /* 0x000fe4000a8f147b */
[----:B------:R-:W-:Y:S01]  /*48f0*/  ISETP.GT.AND P5, PT, R12, 0x49, P2 ;  /* 0x000000490c00780c */ /* 0x000fe200017a4270 */
[----:B------:R0:W-:Y:S01]  /*4900*/  @P3 STG.E desc[UR10][R196.64], R209 ;  /* 0x000000d1c4003986 */ /* 0x0001e2000c10190a */
[----:B------:R-:W-:Y:S01]  /*4910*/  IADD3 R122, P3, R17, R190, RZ ;  /* 0x000000be117a7210 */ /* 0x000fe20007f7e0ff */
[----:B------:R-:W-:-:S10]  /*4920*/  IMAD.WIDE.U32 R206, R11, R158, R202 ;  /* 0x0000009e0bce7225 */ /* 0x000fd400078e00ca */
[----:B0-----:R-:W-:Y:S05]  /*4930*/  @!P5 BRA `(.L_x_96) ;  /* 0x000000000004d947 */ /* 0x001fea0003800000 */
[----:B------:R0:W5:Y:S02]  /*4940*/  LDG.E.LTC128B R208, desc[UR10][R204.64] ;  /* 0x0000000accd07981 */ /* 0x000164000c1e1920 */
.L_x_96:
[----:B------:R-:W-:Y:S05]  /*4950*/  BSYNC B1 ;  /* 0x0000000000017941 */ /* 0x000fea0003800000 */
.L_x_95:
[----:B0----5:R-:W-:Y:S01]  /*4960*/  FMUL R204, R208, R15 ;  /* 0x0000000fd0cc7220 */ /* 0x021fe20000400000 */
[----:B------:R-:W-:Y:S01]  /*4970*/  IMAD.X R123, R19, 0x1, R191, P3 ;  /* 0x00000001137b7824 */ /* 0x000fe200018e06bf */
[----:B------:R-:W-:Y:S01]  /*4980*/  ISETP.GT.AND P3, PT, R12, 0x48, P1 ;  /* 0x000000480c00780c */ /* 0x000fe20000f64270 */
[----:B------:R-:W-:Y:S01]  /*4990*/  BSSY B1, `(.L_x_97) ;  /* 0x0000007000017945 */ /* 0x000fe20003800000 */
[----:B------:R-:W-:Y:S01]  /*49a0*/  FFMA R205, R125, R16, R204 ;  /* 0x000000107dcd7223 */ /* 0x000fe200000000cc */
[----:B------:R-:W-:-:S04]  /*49b0*/  IADD3 R124, P6, R160, R206, RZ ;  /* 0x000000cea07c7210 */ /* 0x000fc80007fde0ff */
[----:B------:R0:W-:Y:S01]  /*49c0*/  @P5 STG.E desc[UR10][R122.64], R205 ;  /* 0x000000cd7a005986 */ /* 0x0001e2000c10190a */
[----:B------:R-:W-:-:S05]  /*49d0*/  IADD3.X R125, R161, R8, R207, P6, !PT ;  /* 0x00000008a17d7210 */ /* 0x000fca00037fe4cf */
[----:B------:R-:W-:Y:S05]  /*49e0*/  @!P3 BRA `(.L_x_98) ;  /* 0x000000000004b947 */ /* 0x000fea0003800000 */
[----:B------:R0:W5:Y:S02]  /*49f0*/  LDG.E.LTC128B R208, desc[UR10][R194.64+0x20] ;  /* 0x0000200ac2d07981 */ /* 0x000164000c1e1920 */
.L_x_98:
[----:B------:R-:W-:Y:S05]  /*4a00*/  BSYNC B1 ;  /* 0x0000000000017941 */ /* 0x000fea0003800000 */
.L_x_97:
[----:B-----5:R-:W-:Y:S01]  /*4a10*/  FMUL R207, R208, R15 ;  /* 0x0000000fd0cf7220 */ /* 0x020fe20000400000 */
[----:B0-----:R-:W-:Y:S01]  /*4a20*/  IMAD.WIDE.U32 R204, R5, UR8, R124 ;  /* 0x0000000805cc7c25 */ /* 0x001fe2000f8e007c */
        /* <DEDUP_REMOVED lines=8> */
[----:B------:R-:W-:-:S03]  /*4ab0*/  IMAD.IADD R211, R18, 0x1, R207 ;  /* 0x0000000112d37824 */ /* 0x000fc600078e02cf */
[----:B------:R-:W-:-:S07]  /*4ac0*/  LEA.HI.X R125, R204, UR13, R125, 0x2, P5 ;  /* 0x0000000dcc7d7c11 */ /* 0x000fce000a8f147d */
[----:B0-----:R-:W-:Y:S05]  /*4ad0*/  @!P3 BRA `(.L_x_100) ;  /* 0x000000000004b947 */ /* 0x001fea0003800000 */
[----:B------:R0:W5:Y:S02]  /*4ae0*/  LDG.E.LTC128B R208, desc[UR10][R124.64+0x20] ;  /* 0x0000200a7cd07981 */ /* 0x000164000c1e1920 */
.L_x_100:
[----:B------:R-:W-:Y:S05]  /*4af0*/  BSYNC B1 ;  /* 0x0000000000017941 */ /* 0x000fea0003800000 */
.L_x_99:
[----:B-----5:R-:W-:Y:S01]  /*4b00*/  FMUL R200, R208, R15 ;  /* 0x0000000fd0c87220 */ /* 0x020fe20000400000 */
[----:B------:R-:W-:Y:S01]  /*4b10*/  IMAD.X R204, R211, 0x1, R155, P6 ;  /* 0x00000001d3cc7824 */ /* 0x000fe200030e069b */
[----:B------:R-:W-:Y:S01]  /*4b20*/  LEA R126, P6, R201, UR12, 0x2 ;  /* 0x0000000cc97e7c11 */ /* 0x000fe2000f8c10ff */
[----:B------:R-:W-:-:S04]  /*4b30*/  IMAD.WIDE.U32 R198, R158, 0x7, R198 ;  /* 0x000000079ec67825 */ /* 0x000fc800078e00c6 */
[----:B------:R-:W-:Y:S01]  /*4b40*/  FFMA R209, R127, R16, R200 ;  /* 0x000000107fd17223 */ /* 0x000fe200000000c8 */
[----:B------:R-:W-:Y:S01]  /*4b50*/  IADD3 R200, P5, R17, R196, RZ ;  /* 0x000000c411c87210 */ /* 0x000fe20007fbe0ff */
[----:B------:R-:W-:Y:S01]  /*4b60*/  BSSY B1, `(.L_x_101) ;  /* 0x000000b000017945 */ /* 0x000fe20003800000 */
[----:B------:R-:W-:Y:S01]  /*4b70*/  LEA.HI.X R127, R201, UR13, R204, 0x2, P6 ;  /* 0x0000000dc97f7c11 */ /* 0x000fe2000b0f14cc */
[----:B------:R-:W-:Y:S01]  /*4b80*/  IMAD.MOV.U32 R210, RZ, RZ, R208 ;  /* 0x000000ffffd27224 */ /* 0x000fe200078e00d0 */
[----:B------:R0:W-:Y:S01]  /*4b90*/  @P3 STG.E desc[UR10][R122.64+0x20], R209 ;  /* 0x000020d17a003986 */ /* 0x0001e2000c10190a */
[----:B------:R-:W-:Y:S01]  /*4ba0*/  ISETP.GT.AND P3, PT, R12, 0x50, P2 ;  /* 0x000000500c00780c */ /* 0x000fe20001764270 */
[----:B------:R-:W-:Y:S01]  /*4bb0*/  IMAD.X R201, R19, 0x1, R197, P5 ;  /* 0x0000000113c97824 */ /* 0x000fe200028e06c5 */
[-C--:B------:R-:W-:Y:S02]  /*4bc0*/  IADD3 R204, P5, R198, R158.reuse, RZ ;  /* 0x0000009ec6cc7210 */ /* 0x080fe40007fbe0ff */
[----:B------:R-:W-:-:S02]  /*4bd0*/  IADD3 R206, P6, R206, R158, RZ ;  /* 0x0000009ecece7210 */ /* 0x000fc40007fde0ff */
[----:B------:R-:W-:-:S07]  /*4be0*/  IADD3.X R205, R159, R18, R199, P5, !PT ;  /* 0x000000129fcd7210 */ /* 0x000fce0002ffe4c7 */
[----:B0-----:R-:W-:Y:S05]  /*4bf0*/  @!P3 BRA `(.L_x_102) ;  /* 0x000000000004b947 */ /* 0x001fea0003800000 */
[----:B------:R0:W5:Y:S02]  /*4c00*/  LDG.E.LTC128B R210, desc[UR10][R126.64] ;  /* 0x0000000a7ed27981 */ /* 0x000164000c1e1920 */
.L_x_102:
[----:B------:R-:W-:Y:S05]  /*4c10*/  BSYNC B1 ;  /* 0x0000000000017941 */ /* 0x000fea0003800000 */
.L_x_101:
[----:B-----5:R-:W-:Y:S01]  /*4c20*/  FMUL R199, R210, R15 ;  /* 0x0000000fd2c77220 */ /* 0x020fe20000400000 */
[----:B------:R-:W-:Y:S01]  /*4c30*/  IMAD.X R207, R211, 0x1, R159, P6 ;  /* 0x00000001d3cf7824 */ /* 0x000fe200030e069f */
[----:B------:R-:W-:Y:S01]  /*4c40*/  IADD3 R198, P5, R206, R156, RZ ;  /* 0x0000009ccec67210 */ /* 0x000fe20007fbe0ff */
[----:B0-----:R-:W-:-:S04]  /*4c50*/  IMAD.WIDE.U32 R126, R11, R158, R204 ;  /* 0x0000009e0b7e7225 */ /* 0x001fc800078e00cc */
[----:B------:R-:W-:Y:S01]  /*4c60*/  FFMA R211, R128, R16, R199 ;  /* 0x0000001080d37223 */ /* 0x000fe200000000c7 */
[----:B------:R-:W-:Y:S01]  /*4c70*/  BSSY B1, `(.L_x_103) ;  /* 0x000000e000017945 */ /* 0x000fe20003800000 */
[----:B------:R-:W-:Y:S01]  /*4c80*/  IMAD.X R209, R207, 0x1, R155, P5 ;  /* 0x00000001cfd17824 */ /* 0x000fe200028e069b */
[----:B------:R-:W-:Y:S02]  /*4c90*/  IADD3 R126, P6, R160, R126, RZ ;  /* 0x0000007ea07e7210 */ /* 0x000fe40007fde0ff */
[----:B------:R0:W-:Y:S01]  /*4ca0*/  @P3 STG.E desc[UR10][R200.64], R211 ;  /* 0x000000d3c8003986 */ /* 0x0001e2000c10190a */
[----:B------:R-:W-:Y:S01]  /*4cb0*/  IMAD.WIDE.U32 R202, R158, 0x7, R202 ;  /* 0x000000079eca7825 */ /* 0x000fe200078e00ca */
[----:B------:R-:W-:Y:S02]  /*4cc0*/  LEA R208, P5, R198, UR12, 0x2 ;  /* 0x0000000cc6d07c11 */ /* 0x000fe4000f8a10ff */
[----:B------:R-:W-:Y:S02]  /*4cd0*/  IADD3.X R127, R161, R8, R127, P6, !PT ;  /* 0x00000008a17f7210 */ /* 0x000fe400037fe47f */
[----:B------:R-:W-:-:S02]  /*4ce0*/  ISETP.GT.AND P6, PT, R12, 0x51, P2 ;  /* 0x000000510c00780c */ /* 0x000fc400017c4270 */
[----:B------:R-:W-:Y:S02]  /*4cf0*/  LEA.HI.X R209, R198, UR13, R209, 0x2, P5 ;  /* 0x0000000dc6d17c11 */ /* 0x000fe4000a8f14d1 */
[----:B------:R-:W-:-:S04]  /*4d00*/  IADD3 R202, P5, R202, R158, RZ ;  /* 0x0000009ecaca7210 */ /* 0x000fc80007fbe0ff */
[----:B------:R-:W-:-:S03]  /*4d10*/  IADD3.X R203, R159, R18, R203, P5, !PT ;  /* 0x000000129fcb7210 */ /* 0x000fc60002ffe4cb */
[----:B------:R-:W-:Y:S02]  /*4d20*/  IMAD.WIDE.U32 R198, R11, R158, R202 ;  /* 0x0000009e0bc67225 */ /* 0x000fe400078e00ca */
[----:B0-----:R-:W-:Y:S05]  /*4d30*/  @!P6 BRA `(.L_x_104) ;  /* 0x000000000004e947 */ /* 0x001fea0003800000 */
[----:B------:R0:W5:Y:S02]  /*4d40*/  LDG.E.LTC128B R210, desc[UR10][R208.64] ;  /* 0x0000000ad0d27981 */ /* 0x000164000c1e1920 */
.L_x_104:
[----:B------:R-:W-:Y:S05]  /*4d50*/  BSYNC B1 ;  /* 0x0000000000017941 */ /* 0x000fea0003800000 */
.L_x_103:
[----:B0-----:R-:W-:Y:S01]  /*4d60*/  IADD3 R208, P3, R160, R198, RZ ;  /* 0x000000c6a0d07210 */ /* 0x001fe20007f7e0ff */
[----:B------:R-:W-:-:S04]  /*4d70*/  IMAD.WIDE.U32 R126, R5, UR8, R126 ;  /* 0x00000008057e7c25 */ /* 0x000fc8000f8e007e */
[----:B-----5:R-:W-:Y:S01]  /*4d80*/  FMUL R128, R210, R15 ;  /* 0x0000000fd2807220 */ /* 0x020fe20000400000 */
[----:B------:R-:W-:Y:S01]  /*4d90*/  BSSY B1, `(.L_x_105) ;  /* 0x0000010000017945 */ /* 0x000fe20003800000 */
[----:B------:R-:W-:Y:S01]  /*4da0*/  IADD3.X R209, R161, R8, R199, P3, !PT ;  /* 0x00000008a1d17210 */ /* 0x000fe20001ffe4c7 */
[----:B------:R-:W-:Y:S01]  /*4db0*/  IMAD.IADD R127, R9, 0x1, R127 ;  /* 0x00000001097f7824 */ /* 0x000fe200078e027f */
[C---:B------:R-:W-:Y:S01]  /*4dc0*/  LEA R198, P3, R126.reuse, UR12, 0x2 ;  /* 0x0000000c7ec67c11 */ /* 0x040fe2000f8610ff */
[----:B------:R-:W-:Y:S01]  /*4dd0*/  FFMA R211, R129, R16, R128 ;  /* 0x0000001081d37223 */ /* 0x000fe20000000080 */
[----:B------:R-:W-:Y:S02]  /*4de0*/  IMAD.WIDE.U32 R208, R5, UR8, R208 ;  /* 0x0000000805d07c25 */ /* 0x000fe4000f8e00d0 */
[----:B------:R-:W-:Y:S02]  /*4df0*/  LEA.HI.X R199, R126, UR13, R127, 0x2, P3 ;  /* 0x0000000d7ec77c11 */ /* 0x000fe400098f147f */
[----:B------:R-:W-:Y:S01]  /*4e00*/  IADD3 R126, P3, R17, R122, RZ ;  /* 0x0000007a117e7210 */ /* 0x000fe20007f7e0ff */
[----:B------:R-:W-:Y:S01]  /*4e10*/  IMAD.IADD R129, R9, 0x1, R209 ;  /* 0x0000000109817824 */ /* 0x000fe200078e02d1 */
[----:B------:R-:W-:-:S03]  /*4e20*/  LEA R128, P5, R208, UR12, 0x2 ;  /* 0x0000000cd0807c11 */ /* 0x000fc6000f8a10ff */
[----:B------:R-:W-:Y:S01]  /*4e30*/  IMAD.X R127, R19, 0x1, R123, P3 ;  /* 0x00000001137f7824 */ /* 0x000fe200018e067b */
[----:B------:R-:W-:Y:S02]  /*4e40*/  ISETP.GT.AND P3, PT, R12, 0x50, P1 ;  /* 0x000000500c00780c */ /* 0x000fe40000f64270 */
[----:B------:R-:W-:Y:S02]  /*4e50*/  LEA.HI.X R129, R208, UR13, R129, 0x2, P5 ;  /* 0x0000000dd0817c11 */ /* 0x000fe4000a8f1481 */
[----:B------:R0:W-:Y:S09]  /*4e60*/  @P6 STG.E desc[UR10][R126.64], R211 ;  /* 0x000000d37e006986 */ /* 0x0001f2000c10190a */
[----:B------:R-:W-:Y:S05]  /*4e70*/  @!P3 BRA `(.L_x_106) ;  /* 0x000000000004b947 */ /* 0x000fea0003800000 */
[----:B------:R0:W5:Y:S02]  /*4e80*/  LDG.E.LTC128B R210, desc[UR10][R198.64+0x20] ;  /* 0x0000200ac6d27981 */ /* 0x000164000c1e1920 */
.L_x_106:
[----:B------:R-:W-:Y:S05]  /*4e90*/  BSYNC B1 ;  /* 0x0000000000017941 */ /* 0x000fea0003800000 */
.L_x_105:
[----:B-----5:R-:W-:Y:S01]  /*4ea0*/  FMUL R209, R210, R15 ;  /* 0x0000000fd2d17220 */ /* 0x020fe20000400000 */
[----:B------:R-:W-:Y:S01]  /*4eb0*/  ISETP.GT.AND P5, PT, R12, 0x51, P1 ;  /* 0x000000510c00780c */ /* 0x000fe20000fa4270 */
[----:B------:R-:W-:Y:S02]  /*4ec0*/  BSSY B1, `(.L_x_107) ;  /* 0x0000005000017945 */ /* 0x000fe40003800000 */
[----:B------:R-:W-:-:S05]  /*4ed0*/  FFMA R209, R130, R16, R209 ;  /* 0x0000001082d17223 */ /* 0x000fca00000000d1 */
[----:B------:R0:W-:Y:S05]  /*4ee0*/  @P3 STG.E desc[UR10][R200.64+0x20], R209 ;  /* 0x000020d1c8003986 */ /* 0x0001ea000c10190a */
[----:B------:R-:W-:Y:S05]  /*4ef0*/  @!P5 BRA `(.L_x_108) ;  /* 0x000000000004d947 */ /* 0x000fea0003800000 */
[----:B------:R0:W5:Y:S02]  /*4f00*/  LDG.E.LTC128B R210, desc[UR10][R128.64+0x20] ;  /* 0x0000200a80d27981 */ /* 0x000164000c1e1920 */
.L_x_108:
[----:B------:R-:W-:Y:S05]  /*4f10*/  BSYNC B1 ;  /* 0x0000000000017941 */ /* 0x000fea0003800000 */
.L_x_107:
[----:B-----5:R-:W-:Y:S01]  /*4f20*/  FMUL R130, R210, R15 ;  /* 0x0000000fd2827220 */ /* 0x020fe20000400000 */
[----:B------:R-:W-:Y:S01]  /*4f30*/  IMAD.WIDE.U32 R206, R158, 0x7, R206 ;  /* 0x000000079ece7825 */ /* 0x000fe200078e00ce */
[----:B------:R-:W-:Y:S03]  /*4f40*/  BSSY B1, `(.L_x_109) ;  /* 0x0000010000017945 */ /* 0x000fe60003800000 */
[----:B0-----:R-:W-:Y:S01]  /*4f50*/  FFMA R209, R131, R16, R130 ;  /* 0x0000001083d17223 */ /* 0x001fe20000000082 */
[----:B------:R-:W-:Y:S01]  /*4f60*/  IMAD.IADD R207, R18, 0x1, R207 ;  /* 0x0000000112cf7824 */ /* 0x000fe200078e02cf */
[----:B------:R-:W-:Y:S01]  /*4f70*/  IADD3 R131, P6, R156, R206, RZ ;  /* 0x000000ce9c837210 */ /* 0x000fe20007fde0ff */
[----:B------:R-:W-:Y:S01]  /*4f80*/  IMAD.WIDE.U32 R204, R158, 0x7, R204 ;  /* 0x000000079ecc7825 */ /* 0x000fe200078e00cc */
[-C--:B------:R-:W-:Y:S01]  /*4f90*/  IADD3 R208, P3, R206, R158.reuse, RZ ;  /* 0x0000009eced07210 */ /* 0x080fe20007f7e0ff */
[----:B------:R0:W-:Y:S01]  /*4fa0*/  @P5 STG.E desc[UR10][R126.64+0x20], R209 ;  /* 0x000020d17e005986 */ /* 0x0001e2000c10190a */
[----:B------:R-:W-:Y:S01]  /*4fb0*/  LEA R130, P5, R131, UR12, 0x2 ;  /* 0x0000000c83827c11 */ /* 0x000fe2000f8a10ff */
[----:B------:R-:W-:Y:S01]  /*4fc0*/  IMAD.X R206, R207, 0x1, R155, P6 ;  /* 0x00000001cfce7824 */ /* 0x000fe200030e069b */
[----:B------:R-:W-:Y:S01]  /*4fd0*/  IADD3 R212, P6, R204, R158, RZ ;  /* 0x0000009eccd47210 */ /* 0x000fe20007fde0ff */
[----:B------:R-:W-:-:S03]  /*4fe0*/  IMAD.MOV.U32 R214, RZ, RZ, R210 ;  /* 0x000000ffffd67224 */ /* 0x000fc600078e00d2 */
[----:B------:R-:W-:Y:S02]  /*4ff0*/  LEA.HI.X R131, R131, UR13, R206, 0x2, P5 ;  /* 0x0000000d83837c11 */ /* 0x000fe4000a8f14ce */
[----:B------:R-:W-:Y:S02]  /*5000*/  ISETP.GT.AND P5, PT, R12, 0x58, P2 ;  /* 0x000000580c00780c */ /* 0x000fe400017a4270 */
[----:B------:R-:W-:-:S11]  /*5010*/  IADD3.X R213, R159, R18, R205, P6, !PT ;  /* 0x000000129fd57210 */ /* 0x000fd600037fe4cd */
[----:B0-----:R-:W-:Y:S05]  /*5020*/  @!P5 BRA `(.L_x_110) ;  /* 0x000000000004d947 */ /* 0x001fea0003800000 */
[----:B------:R0:W5:Y:S02]  /*5030*/  LDG.E.LTC128B R214, desc[UR10][R130.64] ;  /* 0x0000000a82d67981 */ /* 0x000164000c1e1920 */
.L_x_110:
[----:B------:R-:W-:Y:S05]  /*5040*/  BSYNC B1 ;  /* 0x0000000000017941 */ /* 0x000fea0003800000 */
.L_x_109:
[----:B------:R-:W-:Y:S01]  /*5050*/  IMAD.X R209, R207, 0x1, R159, P3 ;  /* 0x00000001cfd17824 */ /* 0x000fe200018e069f */
[----:B------:R-:W-:Y:S01]  /*5060*/  IADD3 R204, P3, R208, R156, RZ ;  /* 0x0000009cd0cc7210 */ /* 0x000fe20007f7e0ff */
[----:B0-----:R-:W-:Y:S01]  /*5070*/  IMAD.WIDE.U32 R130, R11, R158, R212 ;  /* 0x0000009e0b827225 */ /* 0x001fe200078e00d4 */
[----:B------:R-:W-:Y:S03]  /*5080*/  BSSY B1, `(.L_x_111) ;  /* 0x0000011000017945 */ /* 0x000fe60003800000 */
[----:B------:R-:W-:Y:S01]  /*5090*/  IMAD.X R205, R209, 0x1, R155, P3 ;  /* 0x00000001d1cd7824 */ /* 0x000fe200018e069b */
[----:B------:R-:W-:Y:S01]  /*50a0*/  LEA R210, P3, R204, UR12, 0x2 ;  /* 0x0000000cccd27c11 */ /* 0x000fe2000f8610ff */
[----:B------:R-:W-:Y:S01]  /*50b0*/  IMAD.WIDE.U32 R202, R158, 0x7, R202 ;  /* 0x000000079eca7825 */ /* 0x000fe200078e00ca */
[----:B------:R-:W-:Y:S02]  /*50c0*/  IADD3 R130, P6, R160, R130, RZ ;  /* 0x00000082a0827210 */ /* 0x000fe40007fde0ff */
[----:B------:R-:W-:Y:S01]  /*50d0*/  LEA.HI.X R211, R204, UR13, R205, 0x2, P3 ;  /* 0x0000000dccd37c11 */ /* 0x000fe200098f14cd */
[----:B-----5:R-:W-:Y:S01]  /*50e0*/  FMUL R205, R214, R15 ;  /* 0x0000000fd6cd7220 */ /* 0x020fe20000400000 */
[----:B------:R-:W-:-:S02]  /*50f0*/  IADD3 R204, P3, R17, R200, RZ ;  /* 0x000000c811cc7210 */ /* 0x000fc40007f7e0ff */
[----:B------:R-:W-:Y:S01]  /*5100*/  IADD3.X R131, R161, R8, R131, P6, !PT ;  /* 0x00000008a1837210 */ /* 0x000fe200037fe483 */
[----:B------:R-:W-:Y:S01]  /*5110*/  FFMA R215, R132, R16, R205 ;  /* 0x0000001084d77223 */ /* 0x000fe200000000cd */
[----:B------:R-:W-:Y:S01]  /*5120*/  IADD3 R206, P6, R202, R158, RZ ;  /* 0x0000009ecace7210 */ /* 0x000fe20007fde0ff */
[----:B------:R-:W-:Y:S01]  /*5130*/  IMAD.X R205, R19, 0x1, R201, P3 ;  /* 0x0000000113cd7824 */ /* 0x000fe200018e06c9 */
[----:B------:R-:W-:Y:S02]  /*5140*/  ISETP.GT.AND P3, PT, R12, 0x59, P2 ;  /* 0x000000590c00780c */ /* 0x000fe40001764270 */
[----:B------:R-:W-:Y:S02]  /*5150*/  IADD3.X R207, R159, R18, R203, P6, !PT ;  /* 0x000000129fcf7210 */ /* 0x000fe400037fe4cb */
[----:B------:R0:W-:Y:S09]  /*5160*/  @P5 STG.E desc[UR10][R204.64], R215 ;  /* 0x000000d7cc005986 */ /* 0x0001f2000c10190a */
[----:B------:R-:W-:Y:S05]  /*5170*/  @!P3 BRA `(.L_x_112) ;  /* 0x000000000004b947 */ /* 0x000fea0003800000 */
[----:B------:R0:W5:Y:S02]  /*5180*/  LDG.E.LTC128B R214, desc[UR10][R210.64] ;  /* 0x0000000ad2d67981 */ /* 0x000164000c1e1920 */
.L_x_112:
[----:B------:R-:W-:Y:S05]  /*5190*/  BSYNC B1 ;  /* 0x0000000000017941 */ /* 0x000fea0003800000 */
.L_x_111:
[----:B------:R-:W-:-:S04]  /*51a0*/  IMAD.WIDE.U32 R202, R11, R158, R206 ;  /* 0x0000009e0bca7225 */ /* 0x000fc800078e00ce */
[----:B-----5:R-:W-:Y:S01]  /*51b0*/  FMUL R132, R214, R15 ;  /* 0x0000000fd6847220 */ /* 0x020fe20000400000 */
[----:B------:R-:W-:Y:S01]  /*51c0*/  BSSY B1, `(.L_x_113) ;  /* 0x0000012000017945 */ /* 0x000fe20003800000 */
[----:B------:R-:W-:Y:S01]  /*51d0*/  IMAD.WIDE.U32 R130, R5, UR8, R130 ;  /* 0x0000000805827c25 */ /* 0x000fe2000f8e0082 */
[----:B0-----:R-:W-:-:S03]  /*51e0*/  IADD3 R210, P5, R160, R202, RZ ;  /* 0x000000caa0d27210 */ /* 0x001fc60007fbe0ff */
[----:B------:R-:W-:Y:S01]  /*51f0*/  FFMA R215, R133, R16, R132 ;  /* 0x0000001085d77223 */ /* 0x000fe20000000084 */
[----:B------:R-:W-:Y:S01]  /*5200*/  IMAD.IADD R131, R9, 0x1, R131 ;  /* 0x0000000109837824 */ /* 0x000fe200078e0283 */
[----:B------:R-:W-:Y:S02]  /*5210*/  IADD3.X R211, R161, R8, R203, P5, !PT ;  /* 0x00000008a1d37210 */ /* 0x000fe40002ffe4cb */
[----:B------:R-:W-:Y:S01]  /*5220*/  LEA R202, P5, R130, UR12, 0x2 ;  /* 0x0000000c82ca7c11 */ /* 0x000fe2000f8a10ff */
[----:B------:R-:W-:-:S03]  /*5230*/  IMAD.WIDE.U32 R210, R5, UR8, R210 ;  /* 0x0000000805d27c25 */ /* 0x000fc6000f8e00d2 */
        /* <DEDUP_REMOVED lines=10> */
.L_x_114:
[----:B------:R-:W-:Y:S05]  /*52e0*/  BSYNC B1 ;  /* 0x0000000000017941 */ /* 0x000fea0003800000 */
.L_x_113:
[----:B-----5:R-:W-:Y:S01]  /*52f0*/  FMUL R211, R214, R15 ;  /* 0x0000000fd6d37220 */ /* 0x020fe20000400000 */
[----:B------:R-:W-:Y:S01]  /*5300*/  ISETP.GT.AND P3, PT, R12, 0x59, P1 ;  /* 0x000000590c00780c */ /* 0x000fe20000f64270 */
[----:B------:R-:W-:Y:S02]  /*5310*/  BSSY B1, `(.L_x_115) ;  /* 0x0000005000017945 */ /* 0x000fe40003800000 */
[----:B------:R-:W-:-:S05]  /*5320*/  FFMA R211, R134, R16, R211 ;  /* 0x0000001086d37223 */ /* 0x000fca00000000d3 */
[----:B------:R0:W-:Y:S05]  /*5330*/  @P5 STG.E desc[UR10][R204.64+0x20], R211 ;  /* 0x000020d3cc005986 */ /* 0x0001ea000c10190a */
[----:B------:R-:W-:Y:S05]  /*5340*/  @!P3 BRA `(.L_x_116) ;  /* 0x000000000004b947 */ /* 0x000fea0003800000 */
[----:B------:R0:W5:Y:S02]  /*5350*/  LDG.E.LTC128B R214, desc[UR10][R132.64+0x20] ;  /* 0x0000200a84d67981 */ /* 0x000164000c1e1920 */
.L_x_116:
[----:B------:R-:W-:Y:S05]  /*5360*/  BSYNC B1 ;  /* 0x0000000000017941 */ /* 0x000fea0003800000 */
.L_x_115:
[----:B-----5:R-:W-:Y:S01]  /*5370*/  FMUL R134, R214, R15 ;  /* 0x0000000fd6867220 */ /* 0x020fe20000400000 */
[C---:B------:R-:W-:Y:S01]  /*5380*/  IMAD.WIDE.U32 R212, R158.reuse, 0x7, R212 ;  /* 0x000000079ed47825 */ /* 0x040fe200078e00d4 */
[----:B------:R-:W-:Y:S03]  /*5390*/  BSSY B1, `(.L_x_117) ;  /* 0x000000f000017945 */ /* 0x000fe60003800000 */
[----:B0-----:R-:W-:Y:S01]  /*53a0*/  FFMA R211, R135, R16, R134 ;  /* 0x0000001087d37223 */ /* 0x001fe20000000086 */
[----:B------:R-:W-:-:S04]  /*53b0*/  IMAD.WIDE.U32 R208, R158, 0x7, R208 ;  /* 0x000000079ed07825 */ /* 0x000fc800078e00d0 */
[----:B------:R0:W-:Y:S01]  /*53c0*/  @P3 STG.E desc[UR10][R130.64+0x20], R211 ;  /* 0x000020d382003986 */ /* 0x0001e2000c10190a */
[----:B------:R-:W-:Y:S01]  /*53d0*/  IADD3 R216, P3, R212, R158, RZ ;  /* 0x0000009ed4d87210 */ /* 0x000fe20007f7e0ff */
[----:B------:R-:W-:Y:S01]  /*53e0*/  IMAD.IADD R212, R18, 0x1, R209 ;  /* 0x0000000112d47824 */ /* 0x000fe200078e02d1 */
[----:B------:R-:W-:Y:S01]  /*53f0*/  IADD3 R135, P5, R156, R208, RZ ;  /* 0x000000d09c877210 */ /* 0x000fe20007fbe0ff */
[----:B------:R-:W-:Y:S01]  /*5400*/  IMAD.MOV.U32 R218, RZ, RZ, R214 ;  /* 0x000000ffffda7224 */ /* 0x000fe200078e00d6 */
[----:B------:R-:W-:Y:S02]  /*5410*/  IADD3.X R217, R159, R18, R213, P3, !PT ;  /* 0x000000129fd97210 */ /* 0x000fe40001ffe4d5 */
[----:B------:R-:W-:Y:S01]  /*5420*/  ISETP.GT.AND P3, PT, R12, 0x60, P2 ;  /* 0x000000600c00780c */ /* 0x000fe20001764270 */
[----:B------:R-:W-:Y:S01]  /*5430*/  IMAD.X R210, R212, 0x1, R155, P5 ;  /* 0x00000001d4d27824 */ /* 0x000fe200028e069b */
[----:B------:R-:W-:-:S04]  /*5440*/  LEA R134, P5, R135, UR12, 0x2 ;  /* 0x0000000c87867c11 */ /* 0x000fc8000f8a10ff */
[----:B------:R-:W-:-:S07]  /*5450*/  LEA.HI.X R135, R135, UR13, R210, 0x2, P5 ;  /* 0x0000000d87877c11 */ /* 0x000fce000a8f14d2 */
[----:B0-----:R-:W-:Y:S05]  /*5460*/  @!P3 BRA `(.L_x_118) ;  /* 0x000000000004b947 */ /* 0x001fea0003800000 */
[----:B------:R0:W5:Y:S02]  /*5470*/  LDG.E.LTC128B R218, desc[UR10][R134.64] ;  /* 0x0000000a86da7981 */ /* 0x000164000c1e1920 */
.L_x_118:
[----:B------:R-:W-:Y:S05]  /*5480*/  BSYNC B1 ;  /* 0x0000000000017941 */ /* 0x000fea0003800000 */
.L_x_117:
[-C--:B------:R-:W-:Y:S01]  /*5490*/  IADD3 R210, P5, R208, R158.reuse, RZ ;  /* 0x0000009ed0d27210 */ /* 0x080fe20007fbe0ff */
[----:B0-----:R-:W-:Y:S01]  /*54a0*/  IMAD.WIDE.U32 R134, R11, R158, R216 ;  /* 0x0000009e0b867225 */ /* 0x001fe200078e00d8 */
[----:B------:R-:W-:Y:S03]  /*54b0*/  BSSY B1, `(.L_x_119) ;  /* 0x0000013000017945 */ /* 0x000fe60003800000 */
[----:B------:R-:W-:Y:S01]  /*54c0*/  IMAD.X R211, R212, 0x1, R159, P5 ;  /* 0x00000001d4d37824 */ /* 0x000fe200028e069f */
[----:B------:R-:W-:Y:S01]  /*54d0*/  IADD3 R208, P5, R210, R156, RZ ;  /* 0x0000009cd2d07210 */ /* 0x000fe20007fbe0ff */
[----:B------:R-:W-:Y:S01]  /*54e0*/  IMAD.WIDE.U32 R206, R158, 0x7, R206 ;  /* 0x000000079ece7825 */ /* 0x000fe200078e00ce */
[----:B------:R-:W-:-:S03]  /*54f0*/  IADD3 R134, P6, R160, R134, RZ ;  /* 0x00000086a0867210 */ /* 0x000fc60007fde0ff */
[----:B------:R-:W-:Y:S01]  /*5500*/  IMAD.X R209, R211, 0x1, R155, P5 ;  /* 0x00000001d3d17824 */ /* 0x000fe200028e069b */
[C---:B------:R-:W-:Y:S02]  /*5510*/  LEA R214, P5, R208.reuse, UR12, 0x2 ;  /* 0x0000000cd0d67c11 */ /* 0x040fe4000f8a10ff */
[----:B------:R-:W-:Y:S02]  /*5520*/  IADD3.X R135, R161, R8, R135, P6, !PT ;  /* 0x00000008a1877210 */ /* 0x000fe400037fe487 */
[----:B------:R-:W-:Y:S01]  /*5530*/  LEA.HI.X R215, R208, UR13, R209, 0x2, P5 ;  /* 0x0000000dd0d77c11 */ /* 0x000fe2000a8f14d1 */
[----:B-----5:R-:W-:Y:S01]  /*5540*/  FMUL R209, R218, R15 ;  /* 0x0000000fdad17220 */ /* 0x020fe20000400000 */
[----:B------:R-:W-:Y:S02]  /*5550*/  IADD3 R208, P5, R17, R204, RZ ;  /* 0x000000cc11d07210 */ /* 0x000fe40007fbe0ff */
[----:B------:R-:W-:Y:S01]  /*5560*/  IADD3 R212, P6, R206, R158, RZ ;  /* 0x0000009eced47210 */ /* 0x000fe20007fde0ff */
[----:B------:R-:W-:-:S02]  /*5570*/  FFMA R219, R136, R16, R209 ;  /* 0x0000001088db7223 */ /* 0x000fc400000000d1 */
[----:B------:R-:W-:Y:S01]  /*5580*/  IMAD.X R209, R19, 0x1, R205, P5 ;  /* 0x0000000113d17824 */ /* 0x000fe200028e06cd */
[----:B------:R-:W-:Y:S02]  /*5590*/  ISETP.GT.AND P5, PT, R12, 0x61, P2 ;  /* 0x000000610c00780c */ /* 0x000fe400017a4270 */
[----:B------:R-:W-:Y:S02]  /*55a0*/  IADD3.X R213, R159, R18, R207, P6, !PT ;  /* 0x000000129fd57210 */ /* 0x000fe400037fe4cf */
[----:B------:R0:W-:Y:S09]  /*55b0*/  @P3 STG.E desc[UR10][R208.64], R219 ;  /* 0x000000dbd0003986 */ /* 0x0001f2000c10190a */
[----:B------:R-:W-:Y:S05]  /*55c0*/  @!P5 BRA `(.L_x_120) ;  /* 0x000000000004d947 */ /* 0x000fea0003800000 */
[----:B------:R0:W5:Y:S02]  /*55d0*/  LDG.E.LTC128B R218, desc[UR10][R214.64] ;  /* 0x0000000ad6da7981 */ /* 0x000164000c1e1920 */
.L_x_120:
[----:B------:R-:W-:Y:S05]  /*55e0*/  BSYNC B1 ;  /* 0x0000000000017941 */ /* 0x000fea0003800000 */
.L_x_119:
        /* <DEDUP_REMOVED lines=20> */
.L_x_122:
[----:B------:R-:W-:Y:S05]  /*5730*/  BSYNC B1 ;  /* 0x0000000000017941 */ /* 0x000fea0003800000 */
.L_x_121:
[----:B-----5:R-:W-:Y:S01]  /*5740*/  FMUL R215, R218, R15 ;  /* 0x0000000fdad77220 */ /* 0x020fe20000400000 */
[----:B------:R-:W-:Y:S01]  /*5750*/  ISETP.GT.AND P5, PT, R12, 0x61, P1 ;  /* 0x000000610c00780c */ /* 0x000fe20000fa4270 */
[----:B------:R-:W-:Y:S02]  /*5760*/  BSSY B1, `(.L_x_123) ;  /* 0x0000005000017945 */ /* 0x000fe40003800000 */
[----:B------:R-:W-:-:S05]  /*5770*/  FFMA R215, R138, R16, R215 ;  /* 0x000000108ad77223 */ /* 0x000fca00000000d7 */
[----:B------:R0:W-:Y:S05]  /*5780*/  @P3 STG.E desc[UR10][R208.64+0x20], R215 ;  /* 0x000020d7d0003986 */ /* 0x0001ea000c10190a */
[----:B------:R-:W-:Y:S05]  /*5790*/  @!P5 BRA `(.L_x_124) ;  /* 0x000000000004d947 */ /* 0x000fea0003800000 */
[----:B------:R0:W5:Y:S02]  /*57a0*/  LDG.E.LTC128B R218, desc[UR10][R136.64+0x20] ;  /* 0x0000200a88da7981 */ /* 0x000164000c1e1920 */
.L_x_124:
[----:B------:R-:W-:Y:S05]  /*57b0*/  BSYNC B1 ;  /* 0x0000000000017941 */ /* 0x000fea0003800000 */
.L_x_123:
[----:B------:R-:W-:-:S04]  /*57c0*/  IMAD.WIDE.U32 R216, R158, 0x7, R216 ;  /* 0x000000079ed87825 */ /* 0x000fc800078e00d8 */
[----:B-----5:R-:W-:Y:S01]  /*57d0*/  FMUL R138, R218, R15 ;  /* 0x0000000fda8a7220 */ /* 0x020fe20000400000 */
[----:B------:R-:W-:Y:S01]  /*57e0*/  BSSY B1, `(.L_x_125) ;  /* 0x000000f000017945 */ /* 0x000fe20003800000 */
[----:B------:R-:W-:Y:S01]  /*57f0*/  IMAD.WIDE.U32 R210, R158, 0x7, R210 ;  /* 0x000000079ed27825 */ /* 0x000fe200078e00d2 */
[----:B------:R-:W-:-:S03]  /*5800*/  IADD3 R220, P3, R216, R158, RZ ;  /* 0x0000009ed8dc7210 */ /* 0x000fc60007f7e0ff */
[----:B0-----:R-:W-:Y:S01]  /*5810*/  FFMA R215, R139, R16, R138 ;  /* 0x000000108bd77223 */ /* 0x001fe2000000008a */
[----:B------:R-:W-:Y:S01]  /*5820*/  IMAD.MOV.U32 R222, RZ, RZ, R218 ;  /* 0x000000ffffde7224 */ /* 0x000fe200078e00da */
[----:B------:R-:W-:Y:S01]  /*5830*/  IADD3.X R221, R159, R18, R217, P3, !PT ;  /* 0x000000129fdd7210 */ /* 0x000fe20001ffe4d9 */
[----:B------:R-:W-:Y:S01]  /*5840*/  IMAD.IADD R217, R18, 0x1, R211 ;  /* 0x0000000112d97824 */ /* 0x000fe200078e02d3 */
[----:B------:R-:W-:Y:S01]  /*5850*/  ISETP.GT.AND P3, PT, R12, 0x68, P2 ;  /* 0x000000680c00780c */ /* 0x000fe20001764270 */
[----:B------:R0:W-:Y:S01]  /*5860*/  @P5 STG.E desc[UR10][R134.64+0x20], R215 ;  /* 0x000020d786005986 */ /* 0x0001e2000c10190a */
[----:B------:R-:W-:-:S05]  /*5870*/  IADD3 R139, P5, R156, R210, RZ ;  /* 0x000000d29c8b7210 */ /* 0x000fca0007fbe0ff */
[----:B------:R-:W-:Y:S01]  /*5880*/  IMAD.X R214, R217, 0x1, R155, P5 ;  /* 0x00000001d9d67824 */ /* 0x000fe200028e069b */
[----:B------:R-:W-:-:S04]  /*5890*/  LEA R138, P5, R139, UR12, 0x2 ;  /* 0x0000000c8b8a7c11 */ /* 0x000fc8000f8a10ff */
[----:B------:R-:W-:Y:S01]  /*58a0*/  LEA.HI.X R139, R139, UR13, R214, 0x2, P5 ;  /* 0x0000000d8b8b7c11 */ /* 0x000fe2000a8f14d6 */
[----:B0-----:R-:W-:Y:S08]  /*58b0*/  @!P3 BRA `(.L_x_126) ;  /* 0x000000000004b947 */ /* 0x001ff00003800000 */
[----:B------:R0:W5:Y:S02]  /*58c0*/  LDG.E.LTC128B R222, desc[UR10][R138.64] ;  /* 0x0000000a8ade7981 */ /* 0x000164000c1e1920 */
.L_x_126:
[----:B------:R-:W-:Y:S05]  /*58d0*/  BSYNC B1 ;  /* 0x0000000000017941 */ /* 0x000fea0003800000 */
.L_x_125:
[-C--:B0-----:R-:W-:Y:S01]  /*58e0*/  IMAD.WIDE.U32 R138, R11, R158.reuse, R220 ;  /* 0x0000009e0b8a7225 */ /* 0x081fe200078e00dc */
[----:B------:R-:W-:-:S03]  /*58f0*/  IADD3 R216, P5, R210, R158, RZ ;  /* 0x0000009ed2d87210 */ /* 0x000fc60007fbe0ff */
[----:B-----5:R-:W-:Y:S01]  /*5900*/  FMUL R211, R222, R15 ;  /* 0x0000000fded37220 */ /* 0x020fe20000400000 */
[----:B------:R-:W-:Y:S01]  /*5910*/  BSSY B1, `(.L_x_127) ;  /* 0x0000012000017945 */ /* 0x000fe20003800000 */
[----:B------:R-:W-:Y:S01]  /*5920*/  IMAD.WIDE.U32 R212, R158, 0x7, R212 ;  /* 0x000000079ed47825 */ /* 0x000fe200078e00d4 */
[----:B------:R-:W-:-:S03]  /*5930*/  IADD3 R214, P6, R160, R138, RZ ;  /* 0x0000008aa0d67210 */ /* 0x000fc60007fde0ff */
[----:B------:R-:W-:Y:S01]  /*5940*/  FFMA R219, R140, R16, R211 ;  /* 0x000000108cdb7223 */ /* 0x000fe200000000d3 */
[----:B------:R-:W-:Y:S01]  /*5950*/  IMAD.X R217, R217, 0x1, R159, P5 ;  /* 0x00000001d9d97824 */ /* 0x000fe200028e069f */
[----:B------:R-:W-:Y:S02]  /*5960*/  IADD3.X R215, R161, R8, R139, P6, !PT ;  /* 0x00000008a1d77210 */ /* 0x000fe400037fe48b */
[----:B------:R-:W-:Y:S02]  /*5970*/  IADD3 R139, P5, R216, R156, RZ ;  /* 0x0000009cd88b7210 */ /* 0x000fe40007fbe0ff */
[----:B------:R-:W-:-:S03]  /*5980*/  IADD3 R212, P6, R212, R158, RZ ;  /* 0x0000009ed4d47210 */ /* 0x000fc60007fde0ff */
[----:B------:R-:W-:Y:S01]  /*5990*/  IMAD.X R210, R217, 0x1, R155, P5 ;  /* 0x00000001d9d27824 */ /* 0x000fe200028e069b */
[----:B------:R-:W-:Y:S02]  /*59a0*/  LEA R138, P5, R139, UR12, 0x2 ;  /* 0x0000000c8b8a7c11 */ /* 0x000fe4000f8a10ff */
[----:B------:R-:W-:Y:S02]  /*59b0*/  IADD3.X R213, R159, R18, R213, P6, !PT ;  /* 0x000000129fd57210 */ /* 0x000fe400037fe4d5 */
[----:B------:R-:W-:Y:S02]  /*59c0*/  LEA.HI.X R139, R139, UR13, R210, 0x2, P5 ;  /* 0x0000000d8b8b7c11 */ /* 0x000fe4000a8f14d2 */
[----:B------:R-:W-:-:S05]  /*59d0*/  IADD3 R210, P5, R17, R208, RZ ;  /* 0x000000d011d27210 */ /* 0x000fca0007fbe0ff */
[----:B------:R-:W-:Y:S01]  /*59e0*/  IMAD.X R211, R19, 0x1, R209, P5 ;  /* 0x0000000113d37824 */ /* 0x000fe200028e06d1 */
[----:B------:R-:W-:-:S04]  /*59f0*/  ISETP.GT.AND P5, PT, R12, 0x69, P2 ;  /* 0x000000690c00780c */ /* 0x000fc800017a4270 */
[----:B------:R0:W-:Y:S09]  /*5a00*/  @P3 STG.E desc[UR10][R210.64], R219 ;  /* 0x000000dbd2003986 */ /* 0x0001f2000c10190a */
[----:B------:R-:W-:Y:S05]  /*5a10*/  @!P5 BRA `(.L_x_128) ;  /* 0x000000000004d947 */ /* 0x000fea0003800000 */
[----:B------:R0:W5:Y:S02]  /*5a20*/  LDG.E.LTC128B R222, desc[UR10][R138.64] ;  /* 0x0000000a8ade7981 */ /* 0x000164000c1e1920 */
.L_x_128:
[----:B------:R-:W-:Y:S05]  /*5a30*/  BSYNC B1 ;  /* 0x0000000000017941 */ /* 0x000fea0003800000 */
.L_x_127:
[----:B0-----:R-:W-:Y:S01]  /*5a40*/  IMAD.WIDE.U32 R138, R11, R158, R212 ;  /* 0x0000009e0b8a7225 */ /* 0x001fe200078e00d4 */
[----:B------:R-:W-:Y:S03]  /*5a50*/  BSSY B1, `(.L_x_129) ;  /* 0x0000013000017945 */ /* 0x000fe60003800000 */
[----:B------:R-:W-:Y:S01]  /*5a60*/  IMAD.WIDE.U32 R214, R5, UR8, R214 ;  /* 0x0000000805d67c25 */ /* 0x000fe2000f8e00d6 */
[----:B------:R-:W-:-:S04]  /*5a70*/  IADD3 R218, P3, R160, R138, RZ ;  /* 0x0000008aa0da7210 */ /* 0x000fc80007f7e0ff */
[----:B------:R-:W-:Y:S01]  /*5a80*/  IADD3.X R219, R161, R8, R139, P3, !PT ;  /* 0x00000008a1db7210 */ /* 0x000fe20001ffe48b */
[----:B------:R-:W-:Y:S01]  /*5a90*/  IMAD.IADD R139, R9, 0x1, R215 ;  /* 0x00000001098b7824 */ /* 0x000fe200078e02d7 */
[----:B------:R-:W-:Y:S01]  /*5aa0*/  LEA R138, P3, R214, UR12, 0x2 ;  /* 0x0000000cd68a7c11 */ /* 0x000fe2000f8610ff */
[----:B------:R-:W-:-:S03]  /*5ab0*/  IMAD.WIDE.U32 R218, R5, UR8, R218 ;  /* 0x0000000805da7c25 */ /* 0x000fc6000f8e00da */
[----:B------:R-:W-:Y:S01]  /*5ac0*/  LEA.HI.X R139, R214, UR13, R139, 0x2, P3 ;  /* 0x0000000dd68b7c11 */ /* 0x000fe200098f148b */
[----:B-----5:R-:W-:Y:S01]  /*5ad0*/  FMUL R214, R222, R15 ;  /* 0x0000000fded67220 */ /* 0x020fe20000400000 */
[----:B------:R-:W-:Y:S01]  /*5ae0*/  IADD3 R140, P3, R17, R134, RZ ;  /* 0x00000086118c7210 */ /* 0x000fe20007f7e0ff */
[----:B------:R-:W-:Y:S02]  /*5af0*/  IMAD.IADD R215, R9, 0x1, R219 ;  /* 0x0000000109d77824 */ /* 0x000fe400078e02db */
[----:B------:R-:W-:Y:S01]  /*5b00*/  FFMA R223, R141, R16, R214 ;  /* 0x000000108ddf7223 */ /* 0x000fe200000000d6 */
[----:B------:R-:W-:Y:S01]  /*5b10*/  LEA R214, P6, R218, UR12, 0x2 ;  /* 0x0000000cdad67c11 */ /* 0x000fe2000f8c10ff */
[----:B------:R-:W-:Y:S01]  /*5b20*/  IMAD.X R141, R19, 0x1, R135, P3 ;  /* 0x00000001138d7824 */ /* 0x000fe200018e0687 */
[----:B------:R-:W-:Y:S02]  /*5b30*/  ISETP.GT.AND P3, PT, R12, 0x68, P1 ;  /* 0x000000680c00780c */ /* 0x000fe40000f64270 */
[----:B------:R-:W-:-:S02]  /*5b40*/  LEA.HI.X R215, R218, UR13, R215, 0x2, P6 ;  /* 0x0000000ddad77c11 */ /* 0x000fc4000b0f14d7 */
[----:B------:R0:W-:Y:S09]  /*5b50*/  @P5 STG.E desc[UR10][R140.64], R223 ;  /* 0x000000df8c005986 */ /* 0x0001f2000c10190a */
[----:B------:R-:W-:Y:S05]  /*5b60*/  @!P3 BRA `(.L_x_130) ;  /* 0x000000000004b947 */ /* 0x000fea0003800000 */
[----:B------:R0:W5:Y:S02]  /*5b70*/  LDG.E.LTC128B R222, desc[UR10][R138.64+0x20] ;  /* 0x0000200a8ade7981 */ /* 0x000164000c1e1920 */
.L_x_130:
[----:B------:R-:W-:Y:S05]  /*5b80*/  BSYNC B1 ;  /* 0x0000000000017941 */ /* 0x000fea0003800000 */
.L_x_129:
[----:B-----5:R-:W-:Y:S01]  /*5b90*/  FMUL R219, R222, R15 ;  /* 0x0000000fdedb7220 */ /* 0x020fe20000400000 */
[----:B------:R-:W-:Y:S01]  /*5ba0*/  ISETP.GT.AND P6, PT, R12, 0x69, P1 ;  /* 0x000000690c00780c */ /* 0x000fe20000fc4270 */
[----:B------:R-:W-:Y:S01]  /*5bb0*/  BSSY B1, `(.L_x_131) ;  /* 0x0000006000017945 */ /* 0x000fe20003800000 */
[----:B------:R-:W-:-:S04]  /*5bc0*/  IMAD.WIDE.U32 R216, R158, 0x7, R216 ;  /* 0x000000079ed87825 */ /* 0x000fc800078e00d8 */
[----:B------:R-:W-:-:S05]  /*5bd0*/  FFMA R219, R142, R16, R219 ;  /* 0x000000108edb7223 */ /* 0x000fca00000000db */
[----:B------:R0:W-:Y:S02]  /*5be0*/  @P3 STG.E desc[UR10][R210.64+0x20], R219 ;  /* 0x000020dbd2003986 */ /* 0x0001e4000c10190a */
[----:B------:R-:W-:Y:S05]  /*5bf0*/  @!P6 BRA `(.L_x_132) ;  /* 0x000000000004e947 */ /* 0x000fea0003800000 */
[----:B------:R0:W5:Y:S02]  /*5c00*/  LDG.E.LTC128B R222, desc[UR10][R214.64+0x20] ;  /* 0x0000200ad6de7981 */ /* 0x000164000c1e1920 */
.L_x_132:
[----:B------:R-:W-:Y:S05]  /*5c10*/  BSYNC B1 ;  /* 0x0000000000017941 */ /* 0x000fea0003800000 */
.L_x_131:
[----:B-----5:R-:W-:Y:S01]  /*5c20*/  FMUL R142, R222, R15 ;  /* 0x0000000fde8e7220 */ /* 0x020fe20000400000 */
[----:B------:R-:W-:Y:S01]  /*5c30*/  IMAD.IADD R217, R18, 0x1, R217 ;  /* 0x0000000112d97824 */ /* 0x000fe200078e02d9 */
[----:B------:R-:W-:Y:S01]  /*5c40*/  IADD3 R218, P3, R216, R158, RZ ;  /* 0x0000009ed8da7210 */ /* 0x000fe20007f7e0ff */
[----:B------:R-:W-:Y:S01]  /*5c50*/  BSSY B1, `(.L_x_133) ;  /* 0x000000b000017945 */ /* 0x000fe20003800000 */
[----:B0-----:R-:W-:Y:S01]  /*5c60*/  FFMA R219, R143, R16, R142 ;  /* 0x000000108fdb7223 */ /* 0x001fe2000000008e */
[----:B------:R-:W-:Y:S01]  /*5c70*/  IADD3 R143, P5, R156, R216, RZ ;  /* 0x000000d89c8f7210 */ /* 0x000fe20007fbe0ff */
[----:B------:R-:W-:-:S03]  /*5c80*/  IMAD.MOV.U32 R224, RZ, RZ, R222 ;  /* 0x000000ffffe07224 */ /* 0x000fc600078e00de */
[----:B------:R0:W-:Y:S01]  /*5c90*/  @P6 STG.E desc[UR10][R140.64+0x20], R219 ;  /* 0x000020db8c006986 */ /* 0x0001e2000c10190a */
[----:B------:R-:W-:Y:S01]  /*5ca0*/  ISETP.GT.AND P6, PT, R12, 0x70, P2 ;  /* 0x000000700c00780c */ /* 0x000fe200017c4270 */
[----:B------:R-:W-:Y:S01]  /*5cb0*/  IMAD.X R216, R217, 0x1, R155, P5 ;  /* 0x00000001d9d87824 */ /* 0x000fe200028e069b */
[----:B------:R-:W-:-:S04]  /*5cc0*/  LEA R142, P5, R143, UR12, 0x2 ;  /* 0x0000000c8f8e7c11 */ /* 0x000fc8000f8a10ff */
[----:B------:R-:W-:-:S07]  /*5cd0*/  LEA.HI.X R143, R143, UR13, R216, 0x2, P5 ;  /* 0x0000000d8f8f7c11 */ /* 0x000fce000a8f14d8 */
[----:B0-----:R-:W-:Y:S05]  /*5ce0*/  @!P6 BRA `(.L_x_134) ;  /* 0x000000000004e947 */ /* 0x001fea0003800000 */
[----:B------:R0:W5:Y:S02]  /*5cf0*/  LDG.E.LTC128B R224, desc[UR10][R142.64] ;  /* 0x0000000a8ee07981 */ /* 0x000164000c1e1920 */
.L_x_134:
[----:B------:R-:W-:Y:S05]  /*5d00*/  BSYNC B1 ;  /* 0x0000000000017941 */ /* 0x000fea0003800000 */
.L_x_133:
[----:B------:R-:W-:Y:S01]  /*5d10*/  IMAD.X R219, R217, 0x1, R159, P3 ;  /* 0x00000001d9db7824 */ /* 0x000fe200018e069f */
[----:B0-----:R-:W-:Y:S01]  /*5d20*/  IADD3 R143, P3, R218, R156, RZ ;  /* 0x0000009cda8f7210 */ /* 0x001fe20007f7e0ff */
[----:B-----5:R-:W-:Y:S01]  /*5d30*/  FMUL R217, R224, R15 ;  /* 0x0000000fe0d97220 */ /* 0x020fe20000400000 */
[----:B------:R-:W-:Y:S01]  /*5d40*/  IMAD.WIDE.U32 R220, R158, 0x7, R220 ;  /* 0x000000079edc7825 */ /* 0x000fe200078e00dc */
[----:B------:R-:W-:Y:S03]  /*5d50*/  BSSY B1, `(.L_x_135) ;  /* 0x000000d000017945 */ /* 0x000fe60003800000 */
[----:B------:R-:W-:Y:S01]  /*5d60*/  FFMA R223, R144, R16, R217 ;  /* 0x0000001090df7223 */ /* 0x000fe200000000d9 */
[----:B------:R-:W-:Y:S01]  /*5d70*/  IMAD.X R216, R219, 0x1, R155, P3 ;  /* 0x00000001dbd87824 */ /* 0x000fe200018e069b */
[----:B------:R-:W-:Y:S02]  /*5d80*/  LEA R142, P3, R143, UR12, 0x2 ;  /* 0x0000000c8f8e7c11 */ /* 0x000fe4000f8610ff */
[----:B------:R-:W-:-:S02]  /*5d90*/  IADD3 R220, P5, R220, R158, RZ ;  /* 0x0000009edcdc7210 */ /* 0x000fc40007fbe0ff */
[----:B------:R-:W-:Y:S02]  /*5da0*/  LEA.HI.X R143, R143, UR13, R216, 0x2, P3 ;  /* 0x0000000d8f8f7c11 */ /* 0x000fe400098f14d8 */
[----:B------:R-:W-:Y:S02]  /*5db0*/  IADD3 R216, P3, R17, R210, RZ ;  /* 0x000000d211d87210 */ /* 0x000fe40007f7e0ff */
[----:B------:R-:W-:-:S03]  /*5dc0*/  IADD3.X R221, R159, R18, R221, P5, !PT ;  /* 0x000000129fdd7210 */ /* 0x000fc60002ffe4dd */
[----:B------:R-:W-:Y:S01]  /*5dd0*/  IMAD.X R217, R19, 0x1, R211, P3 ;  /* 0x0000000113d97824 */ /* 0x000fe200018e06d3 */
[----:B------:R-:W-:-:S04]  /*5de0*/  ISETP.GT.AND P3, PT, R12, 0x71, P2 ;  /* 0x000000710c00780c */ /* 0x000fc80001764270 */
[----:B------:R0:W-:Y:S09]  /*5df0*/  @P6 STG.E desc[UR10][R216.64], R223 ;  /* 0x000000dfd8006986 */ /* 0x0001f2000c10190a */
[----:B------:R-:W-:Y:S05]  /*5e00*/  @!P3 BRA `(.L_x_136) ;  /* 0x000000000004b947 */ /* 0x000fea0003800000 */
[----:B------:R0:W5:Y:S02]  /*5e10*/  LDG.E.LTC128B R224, desc[UR10][R142.64] ;  /* 0x0000000a8ee07981 */ /* 0x000164000c1e1920 */
.L_x_136:
[----:B------:R-:W-:Y:S05]  /*5e20*/  BSYNC B1 ;  /* 0x0000000000017941 */ /* 0x000fea0003800000 */
.L_x_135:
[----:B0-----:R-:W-:Y:S01]  /*5e30*/  IMAD.WIDE.U32 R142, R11, R158, R220 ;  /* 0x0000009e0b8e7225 */ /* 0x001fe200078e00dc */
[----:B------:R-:W-:Y:S02]  /*5e40*/  BSSY B1, `(.L_x_137) ;  /* 0x000000f000017945 */ /* 0x000fe40003800000 */
[----:B------:R-:W-:-:S04]  /*5e50*/  IADD3 R222, P5, R160, R142, RZ ;  /* 0x0000008ea0de7210 */ /* 0x000fc80007fbe0ff */
[----:B------:R-:W-:-:S03]  /*5e60*/  IADD3.X R223, R161, R8, R143, P5, !PT ;  /* 0x00000008a1df7210 */ /* 0x000fc60002ffe48f */
[----:B------:R-:W-:-:S04]  /*5e70*/  IMAD.WIDE.U32 R222, R5, UR8, R222 ;  /* 0x0000000805de7c25 */ /* 0x000fc8000f8e00de */
[----:B------:R-:W-:Y:S01]  /*5e80*/  IMAD.IADD R143, R9, 0x1, R223 ;  /* 0x00000001098f7824 */ /* 0x000fe200078e02df */
[----:B------:R-:W-:-:S04]  /*5e90*/  LEA R142, P5, R222, UR12, 0x2 ;  /* 0x0000000cde8e7c11 */ /* 0x000fc8000f8a10ff */
[----:B------:R-:W-:Y:S01]  /*5ea0*/  LEA.HI.X R143, R222, UR13, R143, 0x2, P5 ;  /* 0x0000000dde8f7c11 */ /* 0x000fe2000a8f148f */
[----:B-----5:R-:W-:Y:S01]  /*5eb0*/  FMUL R222, R224, R15 ;  /* 0x0000000fe0de7220 */ /* 0x020fe20000400000 */
[----:B------:R-:W-:-:S03]  /*5ec0*/  IADD3 R144, P5, R17, R140, RZ ;  /* 0x0000008c11907210 */ /* 0x000fc60007fbe0ff */
[----:B------:R-:W-:Y:S02]  /*5ed0*/  FFMA R223, R145, R16, R222 ;  /* 0x0000001091df7223 */ /* 0x000fe400000000de */
[----:B------:R-:W-:Y:S01]  /*5ee0*/  IMAD.X R145, R19, 0x1, R141, P5 ;  /* 0x0000000113917824 */ /* 0x000fe200028e068d */
[----:B------:R-:W-:-:S04]  /*5ef0*/  ISETP.GT.AND P5, PT, R12, 0x70, P1 ;  /* 0x000000700c00780c */ /* 0x000fc80000fa4270 */
[----:B------:R0:W-:Y:S09]  /*5f00*/  @P3 STG.E desc[UR10][R144.64], R223 ;  /* 0x000000df90003986 */ /* 0x0001f2000c10190a */
[----:B------:R-:W-:Y:S05]  /*5f10*/  @!P5 BRA `(.L_x_138) ;  /* 0x000000000004d947 */ /* 0x000fea0003800000 */
[----:B------:R0:W5:Y:S02]  /*5f20*/  LDG.E.LTC128B R224, desc[UR10][R142.64+0x20] ;  /* 0x0000200a8ee07981 */ /* 0x000164000c1e1920 */
.L_x_138:
[----:B------:R-:W-:Y:S05]  /*5f30*/  BSYNC B1 ;  /* 0x0000000000017941 */ /* 0x000fea0003800000 */
.L_x_137:
[----:B------:R-:W-:-:S04]  /*5f40*/  IMAD.WIDE.U32 R212, R158, 0x7, R212 ;  /* 0x000000079ed47825 */ /* 0x000fc800078e00d4 */
[----:B0----5:R-:W-:Y:S01]  /*5f50*/  FMUL R223, R224, R15 ;  /* 0x0000000fe0df7220 */ /* 0x021fe20000400000 */
[----:B------:R-:W-:Y:S01]  /*5f60*/  BSSY B1, `(.L_x_139) ;  /* 0x000001b000017945 */ /* 0x000fe20003800000 */
[----:B------:R-:W-:Y:S01]  /*5f70*/  IMAD.WIDE.U32 R220, R158, 0x7, R220 ;  /* 0x000000079edc7825 */ /* 0x000fe200078e00dc */
[----:B------:R-:W-:-:S03]  /*5f80*/  IADD3 R222, P3, R212, R158, RZ ;  /* 0x0000009ed4de7210 */ /* 0x000fc60007f7e0ff */
[----:B------:R-:W-:Y:S01]  /*5f90*/  FFMA R225, R146, R16, R223 ;  /* 0x0000001092e17223 */ /* 0x000fe200000000df */
[C---:B------:R-:W-:Y:S02]  /*5fa0*/  IADD3.X R223, R159.reuse, R18, R213, P3, !PT ;  /* 0x000000129fdf7210 */ /* 0x040fe40001ffe4d5 */
[----:B------:R-:W-:Y:S02]  /*5fb0*/  IADD3 R220, P3, R220, R158, RZ ;  /* 0x0000009edcdc7210 */ /* 0x000fe40007f7e0ff */
[----:B------:R0:W-:Y:S01]  /*5fc0*/  @P5 STG.E desc[UR10][R216.64+0x20], R225 ;  /* 0x000020e1d8005986 */ /* 0x0001e2000c10190a */
[----:B------:R-:W-:Y:S01]  /*5fd0*/  IMAD.WIDE.U32 R212, R158, 0x7, R222 ;  /* 0x000000079ed47825 */ /* 0x000fe200078e00de */
[----:B------:R-:W-:-:S03]  /*5fe0*/  IADD3.X R221, R159, R18, R221, P3, !PT ;  /* 0x000000129fdd7210 */ /* 0x000fc60001ffe4dd */
[-C--:B------:R-:W-:Y:S01]  /*5ff0*/  IMAD.WIDE.U32 R222, R11, R158.reuse, R222 ;  /* 0x0000009e0bde7225 */ /* 0x080fe200078e00de */
[----:B------:R-:W-:-:S03]  /*6000*/  IADD3 R212, P3, R212, R158, RZ ;  /* 0x0000009ed4d47210 */ /* 0x000fc60007f7e0ff */
[----:B------:R-:W-:Y:S01]  /*6010*/  IMAD.WIDE.U32 R220, R11, R158, R220 ;  /* 0x0000009e0bdc7225 */ /* 0x000fe200078e00dc */
[----:B------:R-:W-:Y:S02]  /*6020*/  IADD3.X R213, R159, R18, R213, P3, !PT ;  /* 0x000000129fd57210 */ /* 0x000fe40001ffe4d5 */
[----:B------:R-:W-:Y:S01]  /*6030*/  IADD3 R222, P3, R160, R222, RZ ;  /* 0x000000dea0de7210 */ /* 0x000fe20007f7e0ff */
[----:B------:R-:W-:-:S03]  /*6040*/  IMAD.WIDE.U32 R212, R11, R158, R212 ;  /* 0x0000009e0bd47225 */ /* 0x000fc600078e00d4 */
[----:B------:R-:W-:Y:S02]  /*6050*/  IADD3.X R223, R161, R8, R223, P3, !PT ;  /* 0x00000008a1df7210 */ /* 0x000fe40001ffe4df */
[C---:B------:R-:W-:Y:S02]  /*6060*/  IADD3 R220, P3, R160.reuse, R220, RZ ;  /* 0x000000dca0dc7210 */ /* 0x040fe40007f7e0ff */
[----:B------:R-:W-:Y:S01]  /*6070*/  IADD3 R160, P5, R160, R212, RZ ;  /* 0x000000d4a0a07210 */ /* 0x000fe20007fbe0ff */
[----:B------:R-:W-:Y:S01]  /*6080*/  IMAD.WIDE.U32 R222, R5, UR8, R222 ;  /* 0x0000000805de7c25 */ /* 0x000fe2000f8e00de */
[CC--:B------:R-:W-:Y:S02]  /*6090*/  IADD3.X R221, R161.reuse, R8.reuse, R221, P3, !PT ;  /* 0x00000008a1dd7210 */ /* 0x0c0fe40001ffe4dd */
[----:B------:R-:W-:Y:S01]  /*60a0*/  IADD3.X R161, R161, R8, R213, P5, !PT ;  /* 0x00000008a1a17210 */ /* 0x000fe20002ffe4d5 */
[----:B------:R-:W-:Y:S01]  /*60b0*/  IMAD.IADD R11, R9, 0x1, R223 ;  /* 0x00000001090b7824 */ /* 0x000fe200078e02df */
[----:B------:R-:W-:-:S04]  /*60c0*/  LEA R212, P3, R222, UR12, 0x2 ;  /* 0x0000000cded47c11 */ /* 0x000fc8000f8610ff */
[----:B------:R-:W-:Y:S02]  /*60d0*/  LEA.HI.X R213, R222, UR13, R11, 0x2, P3 ;  /* 0x0000000dded57c11 */ /* 0x000fe400098f140b */
[----:B------:R-:W-:-:S13]  /*60e0*/  ISETP.GT.AND P3, PT, R12, 0x71, P1 ;  /* 0x000000710c00780c */ /* 0x000fda0000f64270 */
[----:B0-----:R-:W-:Y:S05]  /*60f0*/  @!P3 BRA `(.L_x_140) ;  /* 0x000000000004b947 */ /* 0x001fea0003800000 */
[----:B------:R0:W5:Y:S02]  /*6100*/  LDG.E.LTC128B R224, desc[UR10][R212.64+0x20] ;  /* 0x0000200ad4e07981 */ /* 0x000164000c1e1920 */
.L_x_140:
[----:B------:R-:W-:Y:S05]  /*6110*/  BSYNC B1 ;  /* 0x0000000000017941 */ /* 0x000fea0003800000 */
.L_x_139:
[----:B------:R-:W-:-:S04]  /*6120*/  IMAD.WIDE.U32 R218, R158, 0x7, R218 ;  /* 0x000000079eda7825 */ /* 0x000fc800078e00da */
[----:B-----5:R-:W-:Y:S01]  /*6130*/  FMUL R8, R224, R15 ;  /* 0x0000000fe0087220 */ /* 0x020fe20000400000 */
[----:B------:R-:W-:Y:S01]  /*6140*/  BSSY B1, `(.L_x_141) ;  /* 0x000000d000017945 */ /* 0x000fe20003800000 */
[----:B------:R-:W-:Y:S01]  /*6150*/  IMAD.IADD R154, R18, 0x1, R219 ;  /* 0x00000001129a7824 */ /* 0x000fe200078e02db */
[----:B------:R-:W-:Y:S01]  /*6160*/  IADD3 R158, P5, P6, R156, R158, R218 ;  /* 0x0000009e9c9e7210 */ /* 0x000fe20007ebe0da */
[----:B------:R-:W-:-:S03]  /*6170*/  FFMA R11, R147, R16, R8 ;  /* 0x00000010930b7223 */ /* 0x000fc60000000008 */
[----:B------:R-:W-:Y:S02]  /*6180*/  IADD3.X R159, R155, R159, R154, P5, P6 ;  /* 0x0000009f9b9f7210 */ /* 0x000fe40002fec49a */
        /* <DEDUP_REMOVED lines=8> */
.L_x_142:
[----:B------:R-:W-:Y:S05]  /*6210*/  BSYNC B1 ;  /* 0x0000000000017941 */ /* 0x000fea0003800000 */
.L_x_141:
[----:B0-----:R-:W-:Y:S01]  /*6220*/  IADD3 R146, P3, R17, R216, RZ ;  /* 0x000000d811927210 */ /* 0x001fe20007f7e0ff */
[----:B-----5:R-:W-:Y:S01]  /*6230*/  FMUL R11, R224, R15 ;  /* 0x0000000fe00b7220 */ /* 0x020fe20000400000 */
[----:B------:R-:W-:Y:S01]  /*6240*/  ISETP.GT.AND P2, PT, R12, 0x79, P2 ;  /* 0x000000790c00780c */ /* 0x000fe20001744270 */
[----:B------:R-:W-:Y:S02]  /*6250*/  BSSY B1, `(.L_x_143) ;  /* 0x0000008000017945 */ /* 0x000fe40003800000 */
[----:B------:R-:W-:Y:S01]  /*6260*/  FFMA R11, R148, R16, R11 ;  /* 0x00000010940b7223 */ /* 0x000fe2000000000b */
[----:B------:R-:W-:Y:S01]  /*6270*/  IMAD.X R147, R19, 0x1, R217, P3 ;  /* 0x0000000113937824 */ /* 0x000fe200018e06d9 */
[----:B------:R-:W-:-:S04]  /*6280*/  LEA R154, P3, R158, UR12, 0x2 ;  /* 0x0000000c9e9a7c11 */ /* 0x000fc8000f8610ff */
[----:B------:R0:W-:Y:S01]  /*6290*/  @P5 STG.E desc[UR10][R146.64], R11 ;  /* 0x0000000b92005986 */ /* 0x0001e2000c10190a */
[----:B------:R-:W-:-:S03]  /*62a0*/  LEA.HI.X R155, R158, UR13, R159, 0x2, P3 ;  /* 0x0000000d9e9b7c11 */ /* 0x000fc600098f149f */
[----:B------:R-:W-:Y:S05]  /*62b0*/  @!P2 BRA `(.L_x_144) ;  /* 0x000000000004a947 */ /* 0x000fea0003800000 */
[----:B------:R0:W5:Y:S02]  /*62c0*/  LDG.E.LTC128B R224, desc[UR10][R154.64] ;  /* 0x0000000a9ae07981 */ /* 0x000164000c1e1920 */
.L_x_144:
[----:B------:R-:W-:Y:S05]  /*62d0*/  BSYNC B1 ;  /* 0x0000000000017941 */ /* 0x000fea0003800000 */
.L_x_143:
[----:B------:R-:W-:Y:S01]  /*62e0*/  IADD3 R18, P3, R17, R144, RZ ;  /* 0x0000009011127210 */ /* 0x000fe20007f7e0ff */
[----:B-----5:R-:W-:Y:S01]  /*62f0*/  FMUL R8, R224, R15 ;  /* 0x0000000fe0087220 */ /* 0x020fe20000400000 */
[----:B------:R-:W-:Y:S01]  /*6300*/  IMAD.WIDE.U32 R220, R5, UR8, R220 ;  /* 0x0000000805dc7c25 */ /* 0x000fe2000f8e00dc */
[----:B------:R-:W-:Y:S03]  /*6310*/  BSSY B1, `(.L_x_145) ;  /* 0x000000b000017945 */ /* 0x000fe60003800000 */
[----:B------:R-:W-:Y:S01]  /*6320*/  FFMA R17, R149, R16, R8 ;  /* 0x0000001095117223 */ /* 0x000fe20000000008 */
[----:B------:R-:W-:Y:S01]  /*6330*/  IMAD.X R19, R19, 0x1, R145, P3 ;  /* 0x0000000113137824 */ /* 0x000fe200018e0691 */
[----:B------:R-:W-:Y:S01]  /*6340*/  ISETP.GT.AND P3, PT, R12, 0x78, P1 ;  /* 0x000000780c00780c */ /* 0x000fe20000f64270 */
[----:B0-----:R-:W-:Y:S01]  /*6350*/  IMAD.IADD R11, R9, 0x1, R221 ;  /* 0x00000001090b7824 */ /* 0x001fe200078e02dd */
[C---:B------:R-:W-:Y:S01]  /*6360*/  LEA R148, P5, R220.reuse, UR12, 0x2 ;  /* 0x0000000cdc947c11 */ /* 0x040fe2000f8a10ff */
[----:B------:R-:W-:Y:S01]  /*6370*/  IMAD.WIDE.U32 R160, R5, UR8, R160 ;  /* 0x0000000805a07c25 */ /* 0x000fe2000f8e00a0 */
[----:B------:R0:W-:Y:S02]  /*6380*/  @P2 STG.E desc[UR10][R18.64], R17 ;  /* 0x0000001112002986 */ /* 0x0001e4000c10190a */
[----:B------:R-:W-:-:S07]  /*6390*/  LEA.HI.X R149, R220, UR13, R11, 0x2, P5 ;  /* 0x0000000ddc957c11 */ /* 0x000fce000a8f140b */
[----:B------:R-:W-:Y:S05]  /*63a0*/  @!P3 BRA `(.L_x_146) ;  /* 0x000000000004b947 */ /* 0x000fea0003800000 */
[----:B------:R0:W5:Y:S02]  /*63b0*/  LDG.E.LTC128B R224, desc[UR10][R148.64+0x20] ;  /* 0x0000200a94e07981 */ /* 0x000164000c1e1920 */
.L_x_146:
[----:B------:R-:W-:Y:S05]  /*63c0*/  BSYNC B1 ;  /* 0x0000000000017941 */ /* 0x000fea0003800000 */
.L_x_145:
[----:B-----5:R-:W-:Y:S01]  /*63d0*/  FMUL R5, R224, R15 ;  /* 0x0000000fe0057220 */ /* 0x020fe20000400000 */
[----:B------:R-:W-:Y:S01]  /*63e0*/  ISETP.GT.AND P2, PT, R12, 0x79, P1 ;  /* 0x000000790c00780c */ /* 0x000fe20000f44270 */
[----:B------:R-:W-:Y:S01]  /*63f0*/  IMAD.IADD R9, R9, 0x1, R161 ;  /* 0x0000000109097824 */ /* 0x000fe200078e02a1 */
[----:B------:R-:W-:Y:S01]  /*6400*/  LEA R8, P5, R160, UR12, 0x2 ;  /* 0x0000000ca0087c11 */ /* 0x000fe2000f8a10ff */
[----:B------:R-:W-:Y:S01]  /*6410*/  FFMA R5, R150, R16, R5 ;  /* 0x0000001096057223 */ /* 0x000fe20000000005 */
[----:B------:R-:W-:Y:S01]  /*6420*/  BSSY B1, `(.L_x_147) ;  /* 0x0000006000017945 */ /* 0x000fe20003800000 */
[----:B------:R-:W-:Y:S02]  /*6430*/  ISETP.GT.AND P1, PT, R13, 0x80, PT ;  /* 0x000000800d00780c */ /* 0x000fe40003f24270 */
[----:B------:R-:W-:Y:S01]  /*6440*/  LEA.HI.X R9, R160, UR13, R9, 0x2, P5 ;  /* 0x0000000da0097c11 */ /* 0x000fe2000a8f1409 */
[----:B------:R0:W-:Y:S05]  /*6450*/  @P3 STG.E desc[UR10][R146.64+0x20], R5 ;  /* 0x0000200592003986 */ /* 0x0001ea000c10190a */
[----:B------:R-:W-:Y:S05]  /*6460*/  @!P2 BRA `(.L_x_148) ;  /* 0x000000000004a947 */ /* 0x000fea0003800000 */
[----:B------:R0:W5:Y:S02]  /*6470*/  LDG.E.LTC128B R224, desc[UR10][R8.64+0x20] ;  /* 0x0000200a08e07981 */ /* 0x000164000c1e1920 */
.L_x_148:
[----:B------:R-:W-:Y:S05]  /*6480*/  BSYNC B1 ;  /* 0x0000000000017941 */ /* 0x000fea0003800000 */
.L_x_147:
[----:B-----5:R-:W-:Y:S01]  /*6490*/  FMUL R150, R224, R15 ;  /* 0x0000000fe0967220 */ /* 0x020fe20000400000 */
[----:B------:R-:W-:Y:S01]  /*64a0*/  ISETP.GT.AND P3, PT, R12, RZ, P1 ;  /* 0x000000ff0c00720c */ /* 0x000fe20000f64270 */
[----:B------:R-:W-:Y:S02]  /*64b0*/  BSSY B1, `(.L_x_149) ;  /* 0x0000005000017945 */ /* 0x000fe40003800000 */
[----:B------:R-:W-:-:S05]  /*64c0*/  FFMA R151, R151, R16, R150 ;  /* 0x0000001097977223 */ /* 0x000fca0000000096 */
[----:B------:R0:W-:Y:S05]  /*64d0*/  @P2 STG.E desc[UR10][R18.64+0x20], R151 ;  /* 0x0000209712002986 */ /* 0x0001ea000c10190a */
[----:B------:R-:W-:Y:S05]  /*64e0*/  @!P3 BRA `(.L_x_150) ;  /* 0x000000000004b947 */ /* 0x000fea0003800000 */
[----:B------:R0:W5:Y:S02]  /*64f0*/  LDG.E.LTC128B R224, desc[UR10][R20.64+0x200] ;  /* 0x0002000a14e07981 */ /* 0x000164000c1e1920 */
.L_x_150:
[----:B------:R-:W-:Y:S05]  /*6500*/  BSYNC B1 ;  /* 0x0000000000017941 */ /* 0x000fea0003800000 */
.L_x_149:
[----:B0----5:R-:W-:Y:S01]  /*6510*/  FMUL R5, R224, R15 ;  /* 0x0000000fe0057220 */ /* 0x021fe20000400000 */
[----:B------:R-:W-:Y:S01]  /*6520*/  ISETP.GT.AND P5, PT, R12, 0x1, P1 ;  /* 0x000000010c00780c */ /* 0x000fe20000fa4270 */
[----:B------:R-:W-:Y:S01]  /*6530*/  BSSY B1, `(.L_x_151) ;  /* 0x0000006000017945 */ /* 0x000fe20003800000 */
[----:B------:R-:W-:Y:S01]  /*6540*/  ISETP.GT.AND P2, PT, R13, 0x88, PT ;  /* 0x000000880d00780c */ /* 0x000fe20003f44270 */
[----:B------:R-:W-:-:S05]  /*6550*/  FFMA R5, R24, R16, R5 ;  /* 0x0000001018057223 */ /* 0x000fca0000000005 */
[----:B------:R0:W-:Y:S05]  /*6560*/  @P3 STG.E desc[UR10][R152.64+0x200], R5 ;  /* 0x0002000598003986 */ /* 0x0001ea000c10190a */
[----:B------:R-:W-:Y:S05]  /*6570*/  @!P5 BRA `(.L_x_152) ;  /* 0x000000000004d947 */ /* 0x000fea0003800000 */
[----:B------:R0:W5:Y:S02]  /*6580*/  LDG.E.LTC128B R224, desc[UR10][R88.64+0x200] ;  /* 0x0002000a58e07981 */ /* 0x000164000c1e1920 */
.L_x_152:
[----:B------:R-:W-:Y:S05]  /*6590*/  BSYNC B1 ;  /* 0x0000000000017941 */ /* 0x000fea0003800000 */
.L_x_151:
[----:B-----5:R-:W-:Y:S01]  /*65a0*/  FMUL R24, R224, R15 ;  /* 0x0000000fe0187220 */ /* 0x020fe20000400000 */
[----:B------:R-:W-:Y:S01]  /*65b0*/  ISETP.GT.AND P3, PT, R12, RZ, P2 ;  /* 0x000000ff0c00720c */ /* 0x000fe20001764270 */
[----:B------:R-:W-:Y:S02]  /*65c0*/  BSSY B1, `(.L_x_153) ;  /* 0x0000005000017945 */ /* 0x000fe40003800000 */
[----:B------:R-:W-:-:S05]  /*65d0*/  FFMA R25, R25, R16, R24 ;  /* 0x0000001019197223 */ /* 0x000fca0000000018 */
[----:B------:R0:W-:Y:S05]  /*65e0*/  @P5 STG.E desc[UR10][R22.64+0x200], R25 ;  /* 0x0002001916005986 */ /* 0x0001ea000c10190a */
[----:B------:R-:W-:Y:S05]  /*65f0*/  @!P3 BRA `(.L_x_154) ;  /* 0x000000000004b947 */ /* 0x000fea0003800000 */
[----:B------:R0:W5:Y:S02]  /*6600*/  LDG.E.LTC128B R224, desc[UR10][R20.64+0x220] ;  /* 0x0002200a14e07981 */ /* 0x000164000c1e1920 */
.L_x_154:
[----:B------:R-:W-:Y:S05]  /*6610*/  BSYNC B1 ;  /* 0x0000000000017941 */ /* 0x000fea0003800000 */
.L_x_153:
[----:B0----5:R-:W-:Y:S01]  /*6620*/  FMUL R5, R224, R15 ;  /* 0x0000000fe0057220 */ /* 0x021fe20000400000 */
[----:B------:R-:W-:Y:S01]  /*6630*/  ISETP.GT.AND P5, PT, R12, 0x1, P2 ;  /* 0x000000010c00780c */ /* 0x000fe200017a4270 */
[----:B------:R-:W-:Y:S02]  /*6640*/  BSSY B1, `(.L_x_155) ;  /* 0x0000005000017945 */ /* 0x000fe40003800000 */
[----:B------:R-:W-:-:S05]  /*6650*/  FFMA R5, R26, R16, R5 ;  /* 0x000000101a057223 */ /* 0x000fca0000000005 */
[----:B------:R0:W-:Y:S05]  /*6660*/  @P3 STG.E desc[UR10][R152.64+0x220], R5 ;  /* 0x0002200598003986 */ /* 0x0001ea000c10190a */
[----:B------:R-:W-:Y:S05]  /*6670*/  @!P5 BRA `(.L_x_156) ;  /* 0x000000000004d947 */ /* 0x000fea0003800000 */
[----:B------:R0:W5:Y:S02]  /*6680*/  LDG.E.LTC128B R224, desc[UR10][R88.64+0x220] ;  /* 0x0002200a58e07981 */ /* 0x000164000c1e1920 */
.L_x_156:
[----:B------:R-:W-:Y:S05]  /*6690*/  BSYNC B1 ;  /* 0x0000000000017941 */ /* 0x000fea0003800000 */
.L_x_155:
[----:B-----5:R-:W-:Y:S01]  /*66a0*/  FMUL R20, R224, R15 ;  /* 0x0000000fe0147220 */ /* 0x020fe20000400000 */
[----:B------:R-:W-:Y:S01]  /*66b0*/  ISETP.GT.AND P3, PT, R12, 0x8, P1 ;  /* 0x000000080c00780c */ /* 0x000fe20000f64270 */
[----:B------:R-:W-:Y:S02]  /*66c0*/  BSSY B1, `(.L_x_157) ;  /* 0x0000005000017945 */ /* 0x000fe40003800000 */
[----:B------:R-:W-:-:S05]  /*66d0*/  FFMA R27, R27, R16, R20 ;  /* 0x000000101b1b7223 */ /* 0x000fca0000000014 */
[----:B------:R0:W-:Y:S05]  /*66e0*/  @P5 STG.E desc[UR10][R22.64+0x220], R27 ;  /* 0x0002201b16005986 */ /* 0x0001ea000c10190a */
[----:B------:R-:W-:Y:S05]  /*66f0*/  @!P3 BRA `(.L_x_158) ;  /* 0x000000000004b947 */ /* 0x000fea0003800000 */
[----:B------:R0:W5:Y:S02]  /*6700*/  LDG.E.LTC128B R224, desc[UR10][R162.64+0x200] ;  /* 0x0002000aa2e07981 */ /* 0x000164000c1e1920 */
.L_x_158:
[----:B------:R-:W-:Y:S05]  /*6710*/  BSYNC B1 ;  /* 0x0000000000017941 */ /* 0x000fea0003800000 */
.L_x_157:
[----:B0----5:R-:W-:Y:S01]  /*6720*/  FMUL R5, R224, R15 ;  /* 0x0000000fe0057220 */ /* 0x021fe20000400000 */
[----:B------:R-:W-:Y:S01]  /*6730*/  ISETP.GT.AND P5, PT, R12, 0x9, P1 ;  /* 0x000000090c00780c */ /* 0x000fe20000fa4270 */
[----:B------:R-:W-:Y:S02]  /*6740*/  BSSY B1, `(.L_x_159) ;  /* 0x0000005000017945 */ /* 0x000fe40003800000 */
[----:B------:R-:W-:-:S05]  /*6750*/  FFMA R5, R28, R16, R5 ;  /* 0x000000101c057223 */ /* 0x000fca0000000005 */
[----:B------:R0:W-:Y:S05]  /*6760*/  @P3 STG.E desc[UR10][R164.64+0x200], R5 ;  /* 0x00020005a4003986 */ /* 0x0001ea000c10190a */
[----:B------:R-:W-:Y:S05]  /*6770*/  @!P5 BRA `(.L_x_160) ;  /* 0x000000000004d947 */ /* 0x000fea0003800000 */
[----:B------:R0:W5:Y:S02]  /*6780*/  LDG.E.LTC128B R224, desc[UR10][R92.64+0x200] ;  /* 0x0002000a5ce07981 */ /* 0x000164000c1e1920 */
.L_x_160:
[----:B------:R-:W-:Y:S05]  /*6790*/  BSYNC B1 ;  /* 0x0000000000017941 */ /* 0x000fea0003800000 */
.L_x_159:
[----:B-----5:R-:W-:Y:S01]  /*67a0*/  FMUL R20, R224, R15 ;  /* 0x0000000fe0147220 */ /* 0x020fe20000400000 */
[----:B------:R-:W-:Y:S01]  /*67b0*/  ISETP.GT.AND P3, PT, R12, 0x8, P2 ;  /* 0x000000080c00780c */ /* 0x000fe20001764270 */
[----:B------:R-:W-:Y:S02]  /*67c0*/  BSSY B1, `(.L_x_161) ;  /* 0x0000005000017945 */ /* 0x000fe40003800000 */
[----:B------:R-:W-:-:S05]  /*67d0*/  FFMA R29, R29, R16, R20 ;  /* 0x000000101d1d7223 */ /* 0x000fca0000000014 */
[----:B------:R0:W-:Y:S05]  /*67e0*/  @P5 STG.E desc[UR10][R90.64+0x200], R29 ;  /* 0x0002001d5a005986 */ /* 0x0001ea000c10190a */
[----:B------:R-:W-:Y:S05]  /*67f0*/  @!P3 BRA `(.L_x_162) ;  /* 0x000000000004b947 */ /* 0x000fea0003800000 */
[----:B------:R0:W5:Y:S02]  /*6800*/  LDG.E.LTC128B R224, desc[UR10][R162.64+0x220] ;  /* 0x0002200aa2e07981 */ /* 0x000164000c1e1920 */
.L_x_162:
[----:B------:R-:W-:Y:S05]  /*6810*/  BSYNC B1 ;  /* 0x0000000000017941 */ /* 0x000fea0003800000 */
.L_x_161:
[----:B0----5:R-:W-:Y:S01]  /*6820*/  FMUL R5, R224, R15 ;  /* 0x0000000fe0057220 */ /* 0x021fe20000400000 */
[----:B------:R-:W-:Y:S01]  /*6830*/  ISETP.GT.AND P5, PT, R12, 0x9, P2 ;  /* 0x000000090c00780c */ /* 0x000fe200017a4270 */
[----:B------:R-:W-:Y:S02]  /*6840*/  BSSY B1, `(.L_x_163) ;  /* 0x0000005000017945 */ /* 0x000fe40003800000 */
[----:B------:R-:W-:-:S05]  /*6850*/  FFMA R5, R30, R16, R5 ;  /* 0x000000101e057223 */ /* 0x000fca0000000005 */
[----:B------:R0:W-:Y:S05]  /*6860*/  @P3 STG.E desc[UR10][R164.64+0x220], R5 ;  /* 0x00022005a4003986 */ /* 0x0001ea000c10190a */
[----:B------:R-:W-:Y:S05]  /*6870*/  @!P5 BRA `(.L_x_164) ;  /* 0x000000000004d947 */ /* 0x000fea0003800000 */
[----:B------:R0:W5:Y:S02]  /*6880*/  LDG.E.LTC128B R224, desc[UR10][R92.64+0x220] ;  /* 0x0002200a5ce07981 */ /* 0x000164000c1e1920 */
.L_x_164:
[----:B------:R-:W-:Y:S05]  /*6890*/  BSYNC B1 ;  /* 0x0000000000017941 */ /* 0x000fea0003800000 */
.L_x_163:
[----:B-----5:R-:W-:Y:S01]  /*68a0*/  FMUL R20, R224, R15 ;  /* 0x0000000fe0147220 */ /* 0x020fe20000400000 */
[----:B------:R-:W-:Y:S01]  /*68b0*/  ISETP.GT.AND P3, PT, R12, 0x10, P1 ;  /* 0x000000100c00780c */ /* 0x000fe20000f64270 */
[----:B------:R-:W-:Y:S02]  /*68c0*/  BSSY B1, `(.L_x_165) ;  /* 0x0000005000017945 */ /* 0x000fe40003800000 */
[----:B------:R-:W-:-:S05]  /*68d0*/  FFMA R31, R31, R16, R20 ;  /* 0x000000101f1f7223 */ /* 0x000fca0000000014 */
[----:B------:R0:W-:Y:S05]  /*68e0*/  @P5 STG.E desc[UR10][R90.64+0x220], R31 ;  /* 0x0002201f5a005986 */ /* 0x0001ea000c10190a */
[----:B------:R-:W-:Y:S05]  /*68f0*/  @!P3 BRA `(.L_x_166) ;  /* 0x000000000004b947 */ /* 0x000fea0003800000 */
[----:B------:R0:W5:Y:S02]  /*6900*/  LDG.E.LTC128B R224, desc[UR10][R166.64+0x200] ;  /* 0x0002000aa6e07981 */ /* 0x000164000c1e1920 */
.L_x_166:
[----:B------:R-:W-:Y:S05]  /*6910*/  BSYNC B1 ;  /* 0x0000000000017941 */ /* 0x000fea0003800000 */
.L_x_165:
[----:B0----5:R-:W-:Y:S01]  /*6920*/  FMUL R5, R224, R15 ;  /* 0x0000000fe0057220 */ /* 0x021fe20000400000 */
[----:B------:R-:W-:Y:S01]  /*6930*/  ISETP.GT.AND P5, PT, R12, 0x11, P1 ;  /* 0x000000110c00780c */ /* 0x000fe20000fa4270 */
[----:B------:R-:W-:Y:S02]  /*6940*/  BSSY B1, `(.L_x_167) ;  /* 0x0000005000017945 */ /* 0x000fe40003800000 */
[----:B------:R-:W-:-:S05]  /*6950*/  FFMA R5, R32, R16, R5 ;  /* 0x0000001020057223 */ /* 0x000fca0000000005 */
[----:B------:R0:W-:Y:S05]  /*6960*/  @P3 STG.E desc[UR10][R168.64+0x200], R5 ;  /* 0x00020005a8003986 */ /* 0x0001ea000c10190a */
[----:B------:R-:W-:Y:S05]  /*6970*/  @!P5 BRA `(.L_x_168) ;  /* 0x000000000004d947 */ /* 0x000fea0003800000 */
[----:B------:R0:W5:Y:S02]  /*6980*/  LDG.E.LTC128B R224, desc[UR10][R96.64+0x200] ;  /* 0x0002000a60e07981 */ /* 0x000164000c1e1920 */
.L_x_168:
[----:B------:R-:W-:Y:S05]  /*6990*/  BSYNC B1 ;  /* 0x0000000000017941 */ /* 0x000fea0003800000 */
.L_x_167:
[----:B-----5:R-:W-:Y:S01]  /*69a0*/  FMUL R20, R224, R15 ;  /* 0x0000000fe0147220 */ /* 0x020fe20000400000 */
[----:B------:R-:W-:Y:S01]  /*69b0*/  ISETP.GT.AND P3, PT, R12, 0x10, P2 ;  /* 0x000000100c00780c */ /* 0x000fe20001764270 */
[----:B------:R-:W-:Y:S02]  /*69c0*/  BSSY B1, `(.L_x_169) ;  /* 0x0000005000017945 */ /* 0x000fe40003800000 */
[----:B------:R-:W-:-:S05]  /*69d0*/  FFMA R33, R33, R16, R20 ;  /* 0x0000001021217223 */ /* 0x000fca0000000014 */
[----:B------:R0:W-:Y:S05]  /*69e0*/  @P5 STG.E desc[UR10][R94.64+0x200], R33 ;  /* 0x000200215e005986 */ /* 0x0001ea000c10190a */
[----:B------:R-:W-:Y:S05]  /*69f0*/  @!P3 BRA `(.L_x_170) ;  /* 0x000000000004b947 */ /* 0x000fea0003800000 */
[----:B------:R0:W5:Y:S02]  /*6a00*/  LDG.E.LTC128B R224, desc[UR10][R166.64+0x220] ;  /* 0x0002200aa6e07981 */ /* 0x000164000c1e1920 */
.L_x_170:
[----:B------:R-:W-:Y:S05]  /*6a10*/  BSYNC B1 ;  /* 0x0000000000017941 */ /* 0x000fea0003800000 */
.L_x_169:
[----:B0----5:R-:W-:Y:S01]  /*6a20*/  FMUL R5, R224, R15 ;  /* 0x0000000fe0057220 */ /* 0x021fe20000400000 */
[----:B------:R-:W-:Y:S01]  /*6a30*/  ISETP.GT.AND P5, PT, R12, 0x11, P2 ;  /* 0x000000110c00780c */ /* 0x000fe200017a4270 */
[----:B------:R-:W-:Y:S02]  /*6a40*/  BSSY B1, `(.L_x_171) ;  /* 0x0000005000017945 */ /* 0x000fe40003800000 */
[----:B------:R-:W-:-:S05]  /*6a50*/  FFMA R5, R34, R16, R5 ;  /* 0x0000001022057223 */ /* 0x000fca0000000005 */
[----:B------:R0:W-:Y:S05]  /*6a60*/  @P3 STG.E desc[UR10][R168.64+0x220], R5 ;  /* 0x00022005a8003986 */ /* 0x0001ea000c10190a */
[----:B------:R-:W-:Y:S05]  /*6a70*/  @!P5 BRA `(.L_x_172) ;  /* 0x000000000004d947 */ /* 0x000fea0003800000 */
[----:B------:R0:W5:Y:S02]  /*6a80*/  LDG.E.LTC128B R224, desc[UR10][R96.64+0x220] ;  /* 0x0002200a60e07981 */ /* 0x000164000c1e1920 */
.L_x_172:
[----:B------:R-:W-:Y:S05]  /*6a90*/  BSYNC B1 ;  /* 0x0000000000017941 */ /* 0x000fea0003800000 */
.L_x_171:
[----:B-----5:R-:W-:Y:S01]  /*6aa0*/  FMUL R20, R224, R15 ;  /* 0x0000000fe0147220 */ /* 0x020fe20000400000 */
[----:B------:R-:W-:Y:S01]  /*6ab0*/  ISETP.GT.AND P3, PT, R12, 0x18, P1 ;  /* 0x000000180c00780c */ /* 0x000fe20000f64270 */
[----:B------:R-:W-:Y:S02]  /*6ac0*/  BSSY B1, `(.L_x_173) ;  /* 0x0000005000017945 */ /* 0x000fe40003800000 */
[----:B------:R-:W-:-:S05]  /*6ad0*/  FFMA R35, R35, R16, R20 ;  /* 0x0000001023237223 */ /* 0x000fca0000000014 */
[----:B------:R0:W-:Y:S05]  /*6ae0*/  @P5 STG.E desc[UR10][R94.64+0x220], R35 ;  /* 0x000220235e005986 */ /* 0x0001ea000c10190a */
[----:B------:R-:W-:Y:S05]  /*6af0*/  @!P3 BRA `(.L_x_174) ;  /* 0x000000000004b947 */ /* 0x000fea0003800000 */
[----:B------:R0:W5:Y:S02]  /*6b00*/  LDG.E.LTC128B R224, desc[UR10][R98.64+0x200] ;  /* 0x0002000a62e07981 */ /* 0x000164000c1e1920 */
.L_x_174:
[----:B------:R-:W-:Y:S05]  /*6b10*/  BSYNC B1 ;  /* 0x0000000000017941 */ /* 0x000fea0003800000 */
.L_x_173:
[----:B0----5:R-:W-:Y:S01]  /*6b20*/  FMUL R5, R224, R15 ;  /* 0x0000000fe0057220 */ /* 0x021fe20000400000 */
[----:B------:R-:W-:Y:S01]  /*6b30*/  ISETP.GT.AND P5, PT, R12, 0x19, P1 ;  /* 0x000000190c00780c */ /* 0x000fe20000fa4270 */
[----:B------:R-:W-:Y:S02]  /*6b40*/  BSSY B1, `(.L_x_175) ;  /* 0x0000005000017945 */ /* 0x000fe40003800000 */
[----:B------:R-:W-:-:S05]  /*6b50*/  FFMA R5, R36, R16, R5 ;  /* 0x0000001024057223 */ /* 0x000fca0000000005 */
[----:B------:R0:W-:Y:S05]  /*6b60*/  @P3 STG.E desc[UR10][R172.64+0x200], R5 ;  /* 0x00020005ac003986 */ /* 0x0001ea000c10190a */
[----:B------:R-:W-:Y:S05]  /*6b70*/  @!P5 BRA `(.L_x_176) ;  /* 0x000000000004d947 */ /* 0x000fea0003800000 */
[----:B------:R0:W5:Y:S02]  /*6b80*/  LDG.E.LTC128B R224, desc[UR10][R100.64+0x200] ;  /* 0x0002000a64e07981 */ /* 0x000164000c1e1920 */
.L_x_176:
[----:B------:R-:W-:Y:S05]  /*6b90*/  BSYNC B1 ;  /* 0x0000000000017941 */ /* 0x000fea0003800000 */
.L_x_175:
[----:B-----5:R-:W-:Y:S01]  /*6ba0*/  FMUL R20, R224, R15 ;  /* 0x0000000fe0147220 */ /* 0x020fe20000400000 */
[----:B------:R-:W-:Y:S01]  /*6bb0*/  ISETP.GT.AND P3, PT, R12, 0x18, P2 ;  /* 0x000000180c00780c */ /* 0x000fe20001764270 */
[----:B------:R-:W-:Y:S02]  /*6bc0*/  BSSY B1, `(.L_x_177) ;  /* 0x0000005000017945 */ /* 0x000fe40003800000 */
[----:B------:R-:W-:-:S05]  /*6bd0*/  FFMA R37, R37, R16, R20 ;  /* 0x0000001025257223 */ /* 0x000fca0000000014 */
[----:B------:R0:W-:Y:S05]  /*6be0*/  @P5 STG.E desc[UR10][R170.64+0x200], R37 ;  /* 0x00020025aa005986 */ /* 0x0001ea000c10190a */
[----:B------:R-:W-:Y:S05]  /*6bf0*/  @!P3 BRA `(.L_x_178) ;  /* 0x000000000004b947 */ /* 0x000fea0003800000 */
[----:B------:R0:W5:Y:S02]  /*6c00*/  LDG.E.LTC128B R224, desc[UR10][R98.64+0x220] ;  /* 0x0002200a62e07981 */ /* 0x000164000c1e1920 */
.L_x_178:
[----:B------:R-:W-:Y:S05]  /*6c10*/  BSYNC B1 ;  /* 0x0000000000017941 */ /* 0x000fea0003800000 */
.L_x_177:
[----:B0----5:R-:W-:Y:S01]  /*6c20*/  FMUL R5, R224, R15 ;  /* 0x0000000fe0057220 */ /* 0x021fe20000400000 */
[----:B------:R-:W-:Y:S01]  /*6c30*/  ISETP.GT.AND P5, PT, R12, 0x19, P2 ;  /* 0x000000190c00780c */ /* 0x000fe200017a4270 */
[----:B------:R-:W-:Y:S02]  /*6c40*/  BSSY B1, `(.L_x_179) ;  /* 0x0000005000017945 */ /* 0x000fe40003800000 */
[----:B------:R-:W-:-:S05]  /*6c50*/  FFMA R5, R38, R16, R5 ;  /* 0x0000001026057223 */ /* 0x000fca0000000005 */
[----:B------:R0:W-:Y:S05]  /*6c60*/  @P3 STG.E desc[UR10][R172.64+0x220], R5 ;  /* 0x00022005ac003986 */ /* 0x0001ea000c10190a */
[----:B------:R-:W-:Y:S05]  /*6c70*/  @!P5 BRA `(.L_x_180) ;  /* 0x000000000004d947 */ /* 0x000fea0003800000 */
[----:B------:R0:W5:Y:S02]  /*6c80*/  LDG.E.LTC128B R224, desc[UR10][R100.64+0x220] ;  /* 0x0002200a64e07981 */ /* 0x000164000c1e1920 */
.L_x_180:
[----:B------:R-:W-:Y:S05]  /*6c90*/  BSYNC B1 ;  /* 0x0000000000017941 */ /* 0x000fea0003800000 */
.L_x_179:
[----:B-----5:R-:W-:Y:S01]  /*6ca0*/  FMUL R20, R224, R15 ;  /* 0x0000000fe0147220 */ /* 0x020fe20000400000 */
[----:B------:R-:W-:Y:S01]  /*6cb0*/  ISETP.GT.AND P3, PT, R12, 0x20, P1 ;  /* 0x000000200c00780c */ /* 0x000fe20000f64270 */
[----:B------:R-:W-:Y:S02]  /*6cc0*/  BSSY B1, `(.L_x_181) ;  /* 0x0000005000017945 */ /* 0x000fe40003800000 */
[----:B------:R-:W-:-:S05]  /*6cd0*/  FFMA R39, R39, R16, R20 ;  /* 0x0000001027277223 */ /* 0x000fca0000000014 */
[----:B------:R0:W-:Y:S05]  /*6ce0*/  @P5 STG.E desc[UR10][R170.64+0x220], R39 ;  /* 0x00022027aa005986 */ /* 0x0001ea000c10190a */
[----:B------:R-:W-:Y:S05]  /*6cf0*/  @!P3 BRA `(.L_x_182) ;  /* 0x000000000004b947 */ /* 0x000fea0003800000 */
[----:B------:R0:W5:Y:S02]  /*6d00*/  LDG.E.LTC128B R224, desc[UR10][R174.64+0x200] ;  /* 0x0002000aaee07981 */ /* 0x000164000c1e1920 */
.L_x_182:
[----:B------:R-:W-:Y:S05]  /*6d10*/  BSYNC B1 ;  /* 0x0000000000017941 */ /* 0x000fea0003800000 */
.L_x_181:
[----:B0----5:R-:W-:Y:S01]  /*6d20*/  FMUL R5, R224, R15 ;  /* 0x0000000fe0057220 */ /* 0x021fe20000400000 */
[----:B------:R-:W-:Y:S01]  /*6d30*/  ISETP.GT.AND P5, PT, R12, 0x21, P1 ;  /* 0x000000210c00780c */ /* 0x000fe20000fa4270 */
[----:B------:R-:W-:Y:S02]  /*6d40*/  BSSY B1, `(.L_x_183) ;  /* 0x0000005000017945 */ /* 0x000fe40003800000 */
[----:B------:R-:W-:-:S05]  /*6d50*/  FFMA R5, R40, R16, R5 ;  /* 0x0000001028057223 */ /* 0x000fca0000000005 */
[----:B------:R0:W-:Y:S05]  /*6d60*/  @P3 STG.E desc[UR10][R176.64+0x200], R5 ;  /* 0x00020005b0003986 */ /* 0x0001ea000c10190a */
[----:B------:R-:W-:Y:S05]  /*6d70*/  @!P5 BRA `(.L_x_184) ;  /* 0x000000000004d947 */ /* 0x000fea0003800000 */
[----:B------:R0:W5:Y:S02]  /*6d80*/  LDG.E.LTC128B R224, desc[UR10][R104.64+0x200] ;  /* 0x0002000a68e07981 */ /* 0x000164000c1e1920 */
.L_x_184:
[----:B------:R-:W-:Y:S05]  /*6d90*/  BSYNC B1 ;  /* 0x0000000000017941 */ /* 0x000fea0003800000 */
.L_x_183:
[----:B-----5:R-:W-:Y:S01]  /*6da0*/  FMUL R20, R224, R15 ;  /* 0x0000000fe0147220 */ /* 0x020fe20000400000 */
[----:B------:R-:W-:Y:S01]  /*6db0*/  ISETP.GT.AND P3, PT, R12, 0x20, P2 ;  /* 0x000000200c00780c */ /* 0x000fe20001764270 */
[----:B------:R-:W-:Y:S02]  /*6dc0*/  BSSY B1, `(.L_x_185) ;  /* 0x0000005000017945 */ /* 0x000fe40003800000 */
[----:B------:R-:W-:-:S05]  /*6dd0*/  FFMA R41, R41, R16, R20 ;  /* 0x0000001029297223 */ /* 0x000fca0000000014 */
[----:B------:R0:W-:Y:S05]  /*6de0*/  @P5 STG.E desc[UR10][R102.64+0x200], R41 ;  /* 0x0002002966005986 */ /* 0x0001ea000c10190a */
[----:B------:R-:W-:Y:S05]  /*6df0*/  @!P3 BRA `(.L_x_186) ;  /* 0x000000000004b947 */ /* 0x000fea0003800000 */
[----:B------:R0:W5:Y:S02]  /*6e00*/  LDG.E.LTC128B R224, desc[UR10][R174.64+0x220] ;  /* 0x0002200aaee07981 */ /* 0x000164000c1e1920 */
.L_x_186:
[----:B------:R-:W-:Y:S05]  /*6e10*/  BSYNC B1 ;  /* 0x0000000000017941 */ /* 0x000fea0003800000 */
.L_x_185:
[----:B0----5:R-:W-:Y:S01]  /*6e20*/  FMUL R5, R224, R15 ;  /* 0x0000000fe0057220 */ /* 0x021fe20000400000 */
[----:B------:R-:W-:Y:S01]  /*6e30*/  ISETP.GT.AND P5, PT, R12, 0x21, P2 ;  /* 0x000000210c00780c */ /* 0x000fe200017a4270 */
[----:B------:R-:W-:Y:S02]  /*6e40*/  BSSY B1, `(.L_x_187) ;  /* 0x0000005000017945 */ /* 0x000fe40003800000 */
[----:B------:R-:W-:-:S05]  /*6e50*/  FFMA R5, R42, R16, R5 ;  /* 0x000000102a057223 */ /* 0x000fca0000000005 */
[----:B------:R0:W-:Y:S05]  /*6e60*/  @P3 STG.E desc[UR10][R176.64+0x220], R5 ;  /* 0x00022005b0003986 */ /* 0x0001ea000c10190a */
[----:B------:R-:W-:Y:S05]  /*6e70*/  @!P5 BRA `(.L_x_188) ;  /* 0x000000000004d947 */ /* 0x000fea0003800000 */
[----:B------:R0:W5:Y:S02]  /*6e80*/  LDG.E.LTC128B R224, desc[UR10][R104.64+0x220] ;  /* 0x0002200a68e07981 */ /* 0x000164000c1e1920 */
.L_x_188:
[----:B------:R-:W-:Y:S05]  /*6e90*/  BSYNC B1 ;  /* 0x0000000000017941 */ /* 0x000fea0003800000 */
.L_x_187:
[----:B-----5:R-:W-:Y:S01]  /*6ea0*/  FMUL R20, R224, R15 ;  /* 0x0000000fe0147220 */ /* 0x020fe20000400000 */
[----:B------:R-:W-:Y:S01]  /*6eb0*/  ISETP.GT.AND P3, PT, R12, 0x28, P1 ;  /* 0x000000280c00780c */ /* 0x000fe20000f64270 */
[----:B------:R-:W-:Y:S02]  /*6ec0*/  BSSY B1, `(.L_x_189) ;  /* 0x0000005000017945 */ /* 0x000fe40003800000 */
[----:B------:R-:W-:-:S05]  /*6ed0*/  FFMA R43, R43, R16, R20 ;  /* 0x000000102b2b7223 */ /* 0x000fca0000000014 */
[----:B------:R0:W-:Y:S05]  /*6ee0*/  @P5 STG.E desc[UR10][R102.64+0x220], R43 ;  /* 0x0002202b66005986 */ /* 0x0001ea000c10190a */
[----:B------:R-:W-:Y:S05]  /*6ef0*/  @!P3 BRA `(.L_x_190) ;  /* 0x000000000004b947 */ /* 0x000fea0003800000 */
[----:B------:R0:W5:Y:S02]  /*6f00*/  LDG.E.LTC128B R224, desc[UR10][R106.64+0x200] ;  /* 0x0002000a6ae07981 */ /* 0x000164000c1e1920 */
.L_x_190:
[----:B------:R-:W-:Y:S05]  /*6f10*/  BSYNC B1 ;  /* 0x0000000000017941 */ /* 0x000fea0003800000 */
.L_x_189:
[----:B0----5:R-:W-:Y:S01]  /*6f20*/  FMUL R5, R224, R15 ;  /* 0x0000000fe0057220 */ /* 0x021fe20000400000 */
[----:B------:R-:W-:Y:S01]  /*6f30*/  ISETP.GT.AND P5, PT, R12, 0x29, P1 ;  /* 0x000000290c00780c */ /* 0x000fe20000fa4270 */
[----:B------:R-:W-:Y:S02]  /*6f40*/  BSSY B1, `(.L_x_191) ;  /* 0x0000005000017945 */ /* 0x000fe40003800000 */
[----:B------:R-:W-:-:S05]  /*6f50*/  FFMA R5, R44, R16, R5 ;  /* 0x000000102c057223 */ /* 0x000fca0000000005 */
[----:B------:R0:W-:Y:S05]  /*6f60*/  @P3 STG.E desc[UR10][R180.64+0x200], R5 ;  /* 0x00020005b4003986 */ /* 0x0001ea000c10190a */
[----:B------:R-:W-:Y:S05]  /*6f70*/  @!P5 BRA `(.L_x_192) ;  /* 0x000000000004d947 */ /* 0x000fea0003800000 */
[----:B------:R0:W5:Y:S02]  /*6f80*/  LDG.E.LTC128B R224, desc[UR10][R108.64+0x200] ;  /* 0x0002000a6ce07981 */ /* 0x000164000c1e1920 */
.L_x_192:
[----:B------:R-:W-:Y:S05]  /*6f90*/  BSYNC B1 ;  /* 0x0000000000017941 */ /* 0x000fea0003800000 */
.L_x_191:
[----:B-----5:R-:W-:Y:S01]  /*6fa0*/  FMUL R20, R224, R15 ;  /* 0x0000000fe0147220 */ /* 0x020fe20000400000 */
[----:B------:R-:W-:Y:S01]  /*6fb0*/  ISETP.GT.AND P3, PT, R12, 0x28, P2 ;  /* 0x000000280c00780c */ /* 0x000fe20001764270 */
[----:B------:R-:W-:Y:S02]  /*6fc0*/  BSSY B1, `(.L_x_193) ;  /* 0x0000005000017945 */ /* 0x000fe40003800000 */
[----:B------:R-:W-:-:S05]  /*6fd0*/  FFMA R45, R45, R16, R20 ;  /* 0x000000102d2d7223 */ /* 0x000fca0000000014 */
[----:B------:R0:W-:Y:S05]  /*6fe0*/  @P5 STG.E desc[UR10][R178.64+0x200], R45 ;  /* 0x0002002db2005986 */ /* 0x0001ea000c10190a */
[----:B------:R-:W-:Y:S05]  /*6ff0*/  @!P3 BRA `(.L_x_194) ;  /* 0x000000000004b947 */ /* 0x000fea0003800000 */
[----:B------:R0:W5:Y:S02]  /*7000*/  LDG.E.LTC128B R224, desc[UR10][R106.64+0x220] ;  /* 0x0002200a6ae07981 */ /* 0x000164000c1e1920 */
.L_x_194:
[----:B------:R-:W-:Y:S05]  /*7010*/  BSYNC B1 ;  /* 0x0000000000017941 */ /* 0x000fea0003800000 */
.L_x_193:
[----:B0----5:R-:W-:Y:S01]  /*7020*/  FMUL R5, R224, R15 ;  /* 0x0000000fe0057220 */ /* 0x021fe20000400000 */
[----:B------:R-:W-:Y:S01]  /*7030*/  ISETP.GT.AND P5, PT, R12, 0x29, P2 ;  /* 0x000000290c00780c */ /* 0x000fe200017a4270 */
[----:B------:R-:W-:Y:S02]  /*7040*/  BSSY B1, `(.L_x_195) ;  /* 0x0000005000017945 */ /* 0x000fe40003800000 */
[----:B------:R-:W-:-:S05]  /*7050*/  FFMA R5, R46, R16, R5 ;  /* 0x000000102e057223 */ /* 0x000fca0000000005 */
[----:B------:R0:W-:Y:S05]  /*7060*/  @P3 STG.E desc[UR10][R180.64+0x220], R5 ;  /* 0x00022005b4003986 */ /* 0x0001ea000c10190a */
[----:B------:R-:W-:Y:S05]  /*7070*/  @!P5 BRA `(.L_x_196) ;  /* 0x000000000004d947 */ /* 0x000fea0003800000 */
[----:B------:R0:W5:Y:S02]  /*7080*/  LDG.E.LTC128B R224, desc[UR10][R108.64+0x220] ;  /* 0x0002200a6ce07981 */ /* 0x000164000c1e1920 */
.L_x_196:
[----:B------:R-:W-:Y:S05]  /*7090*/  BSYNC B1 ;  /* 0x0000000000017941 */ /* 0x000fea0003800000 */
.L_x_195:
[----:B-----5:R-:W-:Y:S01]  /*70a0*/  FMUL R20, R224, R15 ;  /* 0x0000000fe0147220 */ /* 0x020fe20000400000 */
[----:B------:R-:W-:Y:S01]  /*70b0*/  ISETP.GT.AND P3, PT, R12, 0x30, P1 ;  /* 0x000000300c00780c */ /* 0x000fe20000f64270 */
[----:B------:R-:W-:Y:S02]  /*70c0*/  BSSY B1, `(.L_x_197) ;  /* 0x0000005000017945 */ /* 0x000fe40003800000 */
[----:B------:R-:W-:-:S05]  /*70d0*/  FFMA R47, R47, R16, R20 ;  /* 0x000000102f2f7223 */ /* 0x000fca0000000014 */
[----:B------:R0:W-:Y:S05]  /*70e0*/  @P5 STG.E desc[UR10][R178.64+0x220], R47 ;  /* 0x0002202fb2005986 */ /* 0x0001ea000c10190a */
[----:B------:R-:W-:Y:S05]  /*70f0*/  @!P3 BRA `(.L_x_198) ;  /* 0x000000000004b947 */ /* 0x000fea0003800000 */
[----:B------:R0:W5:Y:S02]  /*7100*/  LDG.E.LTC128B R224, desc[UR10][R182.64+0x200] ;  /* 0x0002000ab6e07981 */ /* 0x000164000c1e1920 */
.L_x_198:
[----:B------:R-:W-:Y:S05]  /*7110*/  BSYNC B1 ;  /* 0x0000000000017941 */ /* 0x000fea0003800000 */
.L_x_197:
[----:B0----5:R-:W-:Y:S01]  /*7120*/  FMUL R5, R224, R15 ;  /* 0x0000000fe0057220 */ /* 0x021fe20000400000 */
[----:B------:R-:W-:Y:S01]  /*7130*/  ISETP.GT.AND P5, PT, R12, 0x31, P1 ;  /* 0x000000310c00780c */ /* 0x000fe20000fa4270 */
[----:B------:R-:W-:Y:S02]  /*7140*/  BSSY B1, `(.L_x_199) ;  /* 0x0000005000017945 */ /* 0x000fe40003800000 */
[----:B------:R-:W-:-:S05]  /*7150*/  FFMA R5, R48, R16, R5 ;  /* 0x0000001030057223 */ /* 0x000fca0000000005 */
[----:B------:R0:W-:Y:S05]  /*7160*/  @P3 STG.E desc[UR10][R186.64+0x200], R5 ;  /* 0x00020005ba003986 */ /* 0x0001ea000c10190a */
[----:B------:R-:W-:Y:S05]  /*7170*/  @!P5 BRA `(.L_x_200) ;  /* 0x000000000004d947 */ /* 0x000fea0003800000 */
[----:B------:R0:W5:Y:S02]  /*7180*/  LDG.E.LTC128B R224, desc[UR10][R110.64+0x200] ;  /* 0x0002000a6ee07981 */ /* 0x000164000c1e1920 */
.L_x_200:
[----:B------:R-:W-:Y:S05]  /*7190*/  BSYNC B1 ;  /* 0x0000000000017941 */ /* 0x000fea0003800000 */
.L_x_199:
[----:B-----5:R-:W-:Y:S01]  /*71a0*/  FMUL R20, R224, R15 ;  /* 0x0000000fe0147220 */ /* 0x020fe20000400000 */
[----:B------:R-:W-:Y:S01]  /*71b0*/  ISETP.GT.AND P3, PT, R12, 0x30, P2 ;  /* 0x000000300c00780c */ /* 0x000fe20001764270 */
[----:B------:R-:W-:Y:S02]  /*71c0*/  BSSY B1, `(.L_x_201) ;  /* 0x0000005000017945 */ /* 0x000fe40003800000 */
[----:B------:R-:W-:-:S05]  /*71d0*/  FFMA R49, R49, R16, R20 ;  /* 0x0000001031317223 */ /* 0x000fca0000000014 */
[----:B------:R0:W-:Y:S05]  /*71e0*/  @P5 STG.E desc[UR10][R184.64+0x200], R49 ;  /* 0x00020031b8005986 */ /* 0x0001ea000c10190a */
[----:B------:R-:W-:Y:S05]  /*71f0*/  @!P3 BRA `(.L_x_202) ;  /* 0x000000000004b947 */ /* 0x000fea0003800000 */
[----:B------:R0:W5:Y:S02]  /*7200*/  LDG.E.LTC128B R224, desc[UR10][R182.64+0x220] ;  /* 0x0002200ab6e07981 */ /* 0x000164000c1e1920 */
.L_x_202:
[----:B------:R-:W-:Y:S05]  /*7210*/  BSYNC B1 ;  /* 0x0000000000017941 */ /* 0x000fea0003800000 */
.L_x_201:
[----:B0----5:R-:W-:Y:S01]  /*7220*/  FMUL R5, R224, R15 ;  /* 0x0000000fe0057220 */ /* 0x021fe20000400000 */
[----:B------:R-:W-:Y:S01]  /*7230*/  ISETP.GT.AND P5, PT, R12, 0x31, P2 ;  /* 0x000000310c00780c */ /* 0x000fe200017a4270 */
[----:B------:R-:W-:Y:S02]  /*7240*/  BSSY B1, `(.L_x_203) ;  /* 0x0000005000017945 */ /* 0x000fe40003800000 */
[----:B------:R-:W-:-:S05]  /*7250*/  FFMA R5, R50, R16, R5 ;  /* 0x0000001032057223 */ /* 0x000fca0000000005 */
[----:B------:R0:W-:Y:S05]  /*7260*/  @P3 STG.E desc[UR10][R186.64+0x220], R5 ;  /* 0x00022005ba003986 */ /* 0x0001ea000c10190a */
[----:B------:R-:W-:Y:S05]  /*7270*/  @!P5 BRA `(.L_x_204) ;  /* 0x000000000004d947 */ /* 0x000fea0003800000 */
[----:B------:R0:W5:Y:S02]  /*7280*/  LDG.E.LTC128B R224, desc[UR10][R110.64+0x220] ;  /* 0x0002200a6ee07981 */ /* 0x000164000c1e1920 */
.L_x_204:
[----:B------:R-:W-:Y:S05]  /*7290*/  BSYNC B1 ;  /* 0x0000000000017941 */ /* 0x000fea0003800000 */
.L_x_203:
[----:B-----5:R-:W-:Y:S01]  /*72a0*/  FMUL R20, R224, R15 ;  /* 0x0000000fe0147220 */ /* 0x020fe20000400000 */
[----:B------:R-:W-:Y:S01]  /*72b0*/  ISETP.GT.AND P3, PT, R12, 0x38, P1 ;  /* 0x000000380c00780c */ /* 0x000fe20000f64270 */
[----:B------:R-:W-:Y:S02]  /*72c0*/  BSSY B1, `(.L_x_205) ;  /* 0x0000005000017945 */ /* 0x000fe40003800000 */
[----:B------:R-:W-:-:S05]  /*72d0*/  FFMA R51, R51, R16, R20 ;  /* 0x0000001033337223 */ /* 0x000fca0000000014 */
[----:B------:R0:W-:Y:S05]  /*72e0*/  @P5 STG.E desc[UR10][R184.64+0x220], R51 ;  /* 0x00022033b8005986 */ /* 0x0001ea000c10190a */
[----:B------:R-:W-:Y:S05]  /*72f0*/  @!P3 BRA `(.L_x_206) ;  /* 0x000000000004b947 */ /* 0x000fea0003800000 */
[----:B------:R0:W5:Y:S02]  /*7300*/  LDG.E.LTC128B R224, desc[UR10][R114.64+0x200] ;  /* 0x0002000a72e07981 */ /* 0x000164000c1e1920 */
.L_x_206:
[----:B------:R-:W-:Y:S05]  /*7310*/  BSYNC B1 ;  /* 0x0000000000017941 */ /* 0x000fea0003800000 */
.L_x_205:
[----:B0----5:R-:W-:Y:S01]  /*7320*/  FMUL R5, R224, R15 ;  /* 0x0000000fe0057220 */ /* 0x021fe20000400000 */
[----:B------:R-:W-:Y:S01]  /*7330*/  ISETP.GT.AND P5, PT, R12, 0x39, P1 ;  /* 0x000000390c00780c */ /* 0x000fe20000fa4270 */
[----:B------:R-:W-:Y:S02]  /*7340*/  BSSY B1, `(.L_x_207) ;  /* 0x0000005000017945 */ /* 0x000fe40003800000 */
[----:B------:R-:W-:-:S05]  /*7350*/  FFMA R5, R52, R16, R5 ;  /* 0x0000001034057223 */ /* 0x000fca0000000005 */
[----:B------:R0:W-:Y:S05]  /*7360*/  @P3 STG.E desc[UR10][R188.64+0x200], R5 ;  /* 0x00020005bc003986 */ /* 0x0001ea000c10190a */
[----:B------:R-:W-:Y:S05]  /*7370*/  @!P5 BRA `(.L_x_208) ;  /* 0x000000000004d947 */ /* 0x000fea0003800000 */
[----:B------:R0:W5:Y:S02]  /*7380*/  LDG.E.LTC128B R224, desc[UR10][R116.64+0x200] ;  /* 0x0002000a74e07981 */ /* 0x000164000c1e1920 */
.L_x_208:
[----:B------:R-:W-:Y:S05]  /*7390*/  BSYNC B1 ;  /* 0x0000000000017941 */ /* 0x000fea0003800000 */
.L_x_207:
[----:B-----5:R-:W-:Y:S01]  /*73a0*/  FMUL R20, R224, R15 ;  /* 0x0000000fe0147220 */ /* 0x020fe20000400000 */
[----:B------:R-:W-:Y:S01]  /*73b0*/  ISETP.GT.AND P3, PT, R12, 0x38, P2 ;  /* 0x000000380c00780c */ /* 0x000fe20001764270 */
[----:B------:R-:W-:Y:S02]  /*73c0*/  BSSY B1, `(.L_x_209) ;  /* 0x0000005000017945 */ /* 0x000fe40003800000 */
[----:B------:R-:W-:-:S05]  /*73d0*/  FFMA R53, R53, R16, R20 ;  /* 0x0000001035357223 */ /* 0x000fca0000000014 */
[----:B------:R0:W-:Y:S05]  /*73e0*/  @P5 STG.E desc[UR10][R112.64+0x200], R53 ;  /* 0x0002003570005986 */ /* 0x0001ea000c10190a */
[----:B------:R-:W-:Y:S05]  /*73f0*/  @!P3 BRA `(.L_x_210) ;  /* 0x000000000004b947 */ /* 0x000fea0003800000 */
[----:B------:R0:W5:Y:S02]  /*7400*/  LDG.E.LTC128B R224, desc[UR10][R114.64+0x220] ;  /* 0x0002200a72e07981 */ /* 0x000164000c1e1920 */
.L_x_210:
[----:B------:R-:W-:Y:S05]  /*7410*/  BSYNC B1 ;  /* 0x0000000000017941 */ /* 0x000fea0003800000 */
.L_x_209:
[----:B0----5:R-:W-:Y:S01]  /*7420*/  FMUL R5, R224, R15 ;  /* 0x0000000fe0057220 */ /* 0x021fe20000400000 */
[----:B------:R-:W-:Y:S01]  /*7430*/  ISETP.GT.AND P5, PT, R12, 0x39, P2 ;  /* 0x000000390c00780c */ /* 0x000fe200017a4270 */
[----:B------:R-:W-:Y:S02]  /*7440*/  BSSY B1, `(.L_x_211) ;  /* 0x0000005000017945 */ /* 0x000fe40003800000 */
[----:B------:R-:W-:-:S05]  /*7450*/  FFMA R5, R54, R16, R5 ;  /* 0x0000001036057223 */ /* 0x000fca0000000005 */
[----:B------:R0:W-:Y:S05]  /*7460*/  @P3 STG.E desc[UR10][R188.64+0x220], R5 ;  /* 0x00022005bc003986 */ /* 0x0001ea000c10190a */
[----:B------:R-:W-:Y:S05]  /*7470*/  @!P5 BRA `(.L_x_212) ;  /* 0x000000000004d947 */ /* 0x000fea0003800000 */
[----:B------:R0:W5:Y:S02]  /*7480*/  LDG.E.LTC128B R224, desc[UR10][R116.64+0x220] ;  /* 0x0002200a74e07981 */ /* 0x000164000c1e1920 */
.L_x_212:
[----:B------:R-:W-:Y:S05]  /*7490*/  BSYNC B1 ;  /* 0x0000000000017941 */ /* 0x000fea0003800000 */
.L_x_211:
[----:B-----5:R-:W-:Y:S01]  /*74a0*/  FMUL R20, R224, R15 ;  /* 0x0000000fe0147220 */ /* 0x020fe20000400000 */
[----:B------:R-:W-:Y:S01]  /*74b0*/  ISETP.GT.AND P3, PT, R12, 0x40, P1 ;  /* 0x000000400c00780c */ /* 0x000fe20000f64270 */
[----:B------:R-:W-:Y:S02]  /*74c0*/  BSSY B1, `(.L_x_213) ;  /* 0x0000005000017945 */ /* 0x000fe40003800000 */
[----:B------:R-:W-:-:S05]  /*74d0*/  FFMA R55, R55, R16, R20 ;  /* 0x0000001037377223 */ /* 0x000fca0000000014 */
[----:B------:R0:W-:Y:S05]  /*74e0*/  @P5 STG.E desc[UR10][R112.64+0x220], R55 ;  /* 0x0002203770005986 */ /* 0x0001ea000c10190a */
[----:B------:R-:W-:Y:S05]  /*74f0*/  @!P3 BRA `(.L_x_214) ;  /* 0x000000000004b947 */ /* 0x000fea0003800000 */
[----:B------:R0:W5:Y:S02]  /*7500*/  LDG.E.LTC128B R224, desc[UR10][R118.64+0x200] ;  /* 0x0002000a76e07981 */ /* 0x000164000c1e1920 */
.L_x_214:
[----:B------:R-:W-:Y:S05]  /*7510*/  BSYNC B1 ;  /* 0x0000000000017941 */ /* 0x000fea0003800000 */
.L_x_213:
[----:B0----5:R-:W-:Y:S01]  /*7520*/  FMUL R5, R224, R15 ;  /* 0x0000000fe0057220 */ /* 0x021fe20000400000 */
[----:B------:R-:W-:Y:S01]  /*7530*/  ISETP.GT.AND P5, PT, R12, 0x41, P1 ;  /* 0x000000410c00780c */ /* 0x000fe20000fa4270 */
[----:B------:R-:W-:Y:S02]  /*7540*/  BSSY B1, `(.L_x_215) ;  /* 0x0000005000017945 */ /* 0x000fe40003800000 */
[----:B------:R-:W-:-:S05]  /*7550*/  FFMA R5, R56, R16, R5 ;  /* 0x0000001038057223 */ /* 0x000fca0000000005 */
[----:B------:R0:W-:Y:S05]  /*7560*/  @P3 STG.E desc[UR10][R192.64+0x200], R5 ;  /* 0x00020005c0003986 */ /* 0x0001ea000c10190a */
[----:B------:R-:W-:Y:S05]  /*7570*/  @!P5 BRA `(.L_x_216) ;  /* 0x000000000004d947 */ /* 0x000fea0003800000 */
[----:B------:R0:W5:Y:S02]  /*7580*/  LDG.E.LTC128B R224, desc[UR10][R120.64+0x200] ;  /* 0x0002000a78e07981 */ /* 0x000164000c1e1920 */
.L_x_216:
[----:B------:R-:W-:Y:S05]  /*7590*/  BSYNC B1 ;  /* 0x0000000000017941 */ /* 0x000fea0003800000 */
.L_x_215:
[----:B-----5:R-:W-:Y:S01]  /*75a0*/  FMUL R20, R224, R15 ;  /* 0x0000000fe0147220 */ /* 0x020fe20000400000 */
[----:B------:R-:W-:Y:S01]  /*75b0*/  ISETP.GT.AND P3, PT, R12, 0x40, P2 ;  /* 0x000000400c00780c */ /* 0x000fe20001764270 */
[----:B------:R-:W-:Y:S02]  /*75c0*/  BSSY B1, `(.L_x_217) ;  /* 0x0000005000017945 */ /* 0x000fe40003800000 */
[----:B------:R-:W-:-:S05]  /*75d0*/  FFMA R57, R57, R16, R20 ;  /* 0x0000001039397223 */ /* 0x000fca0000000014 */
[----:B------:R0:W-:Y:S05]  /*75e0*/  @P5 STG.E desc[UR10][R190.64+0x200], R57 ;  /* 0x00020039be005986 */ /* 0x0001ea000c10190a */
[----:B------:R-:W-:Y:S05]  /*75f0*/  @!P3 BRA `(.L_x_218) ;  /* 0x000000000004b947 */ /* 0x000fea0003800000 */
[----:B------:R0:W5:Y:S02]  /*7600*/  LDG.E.LTC128B R224, desc[UR10][R118.64+0x220] ;  /* 0x0002200a76e07981 */ /* 0x000164000c1e1920 */
.L_x_218:
[----:B------:R-:W-:Y:S05]  /*7610*/  BSYNC B1 ;  /* 0x0000000000017941 */ /* 0x000fea0003800000 */
.L_x_217:
[----:B0----5:R-:W-:Y:S01]  /*7620*/  FMUL R5, R224, R15 ;  /* 0x0000000fe0057220 */ /* 0x021fe20000400000 */
[----:B------:R-:W-:Y:S01]  /*7630*/  ISETP.GT.AND P5, PT, R12, 0x41, P2 ;  /* 0x000000410c00780c */ /* 0x000fe200017a4270 */
[----:B------:R-:W-:Y:S02]  /*7640*/  BSSY B1, `(.L_x_219) ;  /* 0x0000005000017945 */ /* 0x000fe40003800000 */
[----:B------:R-:W-:-:S05]  /*7650*/  FFMA R5, R58, R16, R5 ;  /* 0x000000103a057223 */ /* 0x000fca0000000005 */
[----:B------:R0:W-:Y:S05]  /*7660*/  @P3 STG.E desc[UR10][R192.64+0x220], R5 ;  /* 0x00022005c0003986 */ /* 0x0001ea000c10190a */
[----:B------:R-:W-:Y:S05]  /*7670*/  @!P5 BRA `(.L_x_220) ;  /* 0x000000000004d947 */ /* 0x000fea0003800000 */
[----:B------:R0:W5:Y:S02]  /*7680*/  LDG.E.LTC128B R224, desc[UR10][R120.64+0x220] ;  /* 0x0002200a78e07981 */ /* 0x000164000c1e1920 */
.L_x_220:
[----:B------:R-:W-:Y:S05]  /*7690*/  BSYNC B1 ;  /* 0x0000000000017941 */ /* 0x000fea0003800000 */
.L_x_219:
[----:B-----5:R-:W-:Y:S01]  /*76a0*/  FMUL R20, R224, R15 ;  /* 0x0000000fe0147220 */ /* 0x020fe20000400000 */
[----:B------:R-:W-:Y:S01]  /*76b0*/  ISETP.GT.AND P3, PT, R12, 0x48, P1 ;  /* 0x000000480c00780c */ /* 0x000fe20000f64270 */
[----:B------:R-:W-:Y:S02]  /*76c0*/  BSSY B1, `(.L_x_221) ;  /* 0x0000005000017945 */ /* 0x000fe40003800000 */
[----:B------:R-:W-:-:S05]  /*76d0*/  FFMA R59, R59, R16, R20 ;  /* 0x000000103b3b7223 */ /* 0x000fca0000000014 */
[----:B------:R0:W-:Y:S05]  /*76e0*/  @P5 STG.E desc[UR10][R190.64+0x220], R59 ;  /* 0x0002203bbe005986 */ /* 0x0001ea000c10190a */
[----:B------:R-:W-:Y:S05]  /*76f0*/  @!P3 BRA `(.L_x_222) ;  /* 0x000000000004b947 */ /* 0x000fea0003800000 */
[----:B------:R0:W5:Y:S02]  /*7700*/  LDG.E.LTC128B R224, desc[UR10][R194.64+0x200] ;  /* 0x0002000ac2e07981 */ /* 0x000164000c1e1920 */
.L_x_222:
[----:B------:R-:W-:Y:S05]  /*7710*/  BSYNC B1 ;  /* 0x0000000000017941 */ /* 0x000fea0003800000 */
.L_x_221:
[----:B0----5:R-:W-:Y:S01]  /*7720*/  FMUL R5, R224, R15 ;  /* 0x0000000fe0057220 */ /* 0x021fe20000400000 */
[----:B------:R-:W-:Y:S01]  /*7730*/  ISETP.GT.AND P5, PT, R12, 0x49, P1 ;  /* 0x000000490c00780c */ /* 0x000fe20000fa4270 */
[----:B------:R-:W-:Y:S02]  /*7740*/  BSSY B1, `(.L_x_223) ;  /* 0x0000005000017945 */ /* 0x000fe40003800000 */
[----:B------:R-:W-:-:S05]  /*7750*/  FFMA R5, R60, R16, R5 ;  /* 0x000000103c057223 */ /* 0x000fca0000000005 */
[----:B------:R0:W-:Y:S05]  /*7760*/  @P3 STG.E desc[UR10][R196.64+0x200], R5 ;  /* 0x00020005c4003986 */ /* 0x0001ea000c10190a */
[----:B------:R-:W-:Y:S05]  /*7770*/  @!P5 BRA `(.L_x_224) ;  /* 0x000000000004d947 */ /* 0x000fea0003800000 */
[----:B------:R0:W5:Y:S02]  /*7780*/  LDG.E.LTC128B R224, desc[UR10][R124.64+0x200] ;  /* 0x0002000a7ce07981 */ /* 0x000164000c1e1920 */
.L_x_224:
[----:B------:R-:W-:Y:S05]  /*7790*/  BSYNC B1 ;  /* 0x0000000000017941 */ /* 0x000fea0003800000 */
.L_x_223:
[----:B-----5:R-:W-:Y:S01]  /*77a0*/  FMUL R20, R224, R15 ;  /* 0x0000000fe0147220 */ /* 0x020fe20000400000 */
[----:B------:R-:W-:Y:S01]  /*77b0*/  ISETP.GT.AND P3, PT, R12, 0x48, P2 ;  /* 0x000000480c00780c */ /* 0x000fe20001764270 */
[----:B------:R-:W-:Y:S02]  /*77c0*/  BSSY B1, `(.L_x_225) ;  /* 0x0000005000017945 */ /* 0x000fe40003800000 */
[----:B------:R-:W-:-:S05]  /*77d0*/  FFMA R61, R61, R16, R20 ;  /* 0x000000103d3d7223 */ /* 0x000fca0000000014 */
[----:B------:R0:W-:Y:S05]  /*77e0*/  @P5 STG.E desc[UR10][R122.64+0x200], R61 ;  /* 0x0002003d7a005986 */ /* 0x0001ea000c10190a */
[----:B------:R-:W-:Y:S05]  /*77f0*/  @!P3 BRA `(.L_x_226) ;  /* 0x000000000004b947 */ /* 0x000fea0003800000 */
[----:B------:R0:W5:Y:S02]  /*7800*/  LDG.E.LTC128B R224, desc[UR10][R194.64+0x220] ;  /* 0x0002200ac2e07981 */ /* 0x000164000c1e1920 */
.L_x_226:
[----:B------:R-:W-:Y:S05]  /*7810*/  BSYNC B1 ;  /* 0x0000000000017941 */ /* 0x000fea0003800000 */
.L_x_225:
[----:B0----5:R-:W-:Y:S01]  /*7820*/  FMUL R5, R224, R15 ;  /* 0x0000000fe0057220 */ /* 0x021fe20000400000 */
[----:B------:R-:W-:Y:S01]  /*7830*/  ISETP.GT.AND P5, PT, R12, 0x49, P2 ;  /* 0x000000490c00780c */ /* 0x000fe200017a4270 */
[----:B------:R-:W-:Y:S02]  /*7840*/  BSSY B1, `(.L_x_227) ;  /* 0x0000005000017945 */ /* 0x000fe40003800000 */
[----:B------:R-:W-:-:S05]  /*7850*/  FFMA R5, R62, R16, R5 ;  /* 0x000000103e057223 */ /* 0x000fca0000000005 */
[----:B------:R0:W-:Y:S05]  /*7860*/  @P3 STG.E desc[UR10][R196.64+0x220], R5 ;  /* 0x00022005c4003986 */ /* 0x0001ea000c10190a */
[----:B------:R-:W-:Y:S05]  /*7870*/  @!P5 BRA `(.L_x_228) ;  /* 0x000000000004d947 */ /* 0x000fea0003800000 */
[----:B------:R0:W5:Y:S02]  /*7880*/  LDG.E.LTC128B R224, desc[UR10][R124.64+0x220] ;  /* 0x0002200a7ce07981 */ /* 0x000164000c1e1920 */
.L_x_228:
[----:B------:R-:W-:Y:S05]  /*7890*/  BSYNC B1 ;  /* 0x0000000000017941 */ /* 0x000fea0003800000 */
.L_x_227:
[----:B-----5:R-:W-:Y:S01]  /*78a0*/  FMUL R20, R224, R15 ;  /* 0x0000000fe0147220 */ /* 0x020fe20000400000 */
[----:B------:R-:W-:Y:S01]  /*78b0*/  ISETP.GT.AND P3, PT, R12, 0x50, P1 ;  /* 0x000000500c00780c */ /* 0x000fe20000f64270 */
[----:B------:R-:W-:Y:S02]  /*78c0*/  BSSY B1, `(.L_x_229) ;  /* 0x0000005000017945 */ /* 0x000fe40003800000 */
[----:B------:R-:W-:-:S05]  /*78d0*/  FFMA R63, R63, R16, R20 ;  /* 0x000000103f3f7223 */ /* 0x000fca0000000014 */
[----:B------:R0:W-:Y:S05]  /*78e0*/  @P5 STG.E desc[UR10][R122.64+0x220], R63 ;  /* 0x0002203f7a005986 */ /* 0x0001ea000c10190a */
[----:B------:R-:W-:Y:S05]  /*78f0*/  @!P3 BRA `(.L_x_230) ;  /* 0x000000000004b947 */ /* 0x000fea0003800000 */
[----:B------:R0:W5:Y:S02]  /*7900*/  LDG.E.LTC128B R224, desc[UR10][R198.64+0x200] ;  /* 0x0002000ac6e07981 */ /* 0x000164000c1e1920 */
.L_x_230:
[----:B------:R-:W-:Y:S05]  /*7910*/  BSYNC B1 ;  /* 0x0000000000017941 */ /* 0x000fea0003800000 */
.L_x_229:
[----:B0----5:R-:W-:Y:S01]  /*7920*/  FMUL R5, R224, R15 ;  /* 0x0000000fe0057220 */ /* 0x021fe20000400000 */
[----:B------:R-:W-:Y:S01]  /*7930*/  ISETP.GT.AND P5, PT, R12, 0x51, P1 ;  /* 0x000000510c00780c */ /* 0x000fe20000fa4270 */
[----:B------:R-:W-:Y:S02]  /*7940*/  BSSY B1, `(.L_x_231) ;  /* 0x0000005000017945 */ /* 0x000fe40003800000 */
[----:B------:R-:W-:-:S05]  /*7950*/  FFMA R5, R64, R16, R5 ;  /* 0x0000001040057223 */ /* 0x000fca0000000005 */
[----:B------:R0:W-:Y:S05]  /*7960*/  @P3 STG.E desc[UR10][R200.64+0x200], R5 ;  /* 0x00020005c8003986 */ /* 0x0001ea000c10190a */
[----:B------:R-:W-:Y:S05]  /*7970*/  @!P5 BRA `(.L_x_232) ;  /* 0x000000000004d947 */ /* 0x000fea0003800000 */
[----:B------:R0:W5:Y:S02]  /*7980*/  LDG.E.LTC128B R224, desc[UR10][R128.64+0x200] ;  /* 0x0002000a80e07981 */ /* 0x000164000c1e1920 */
.L_x_232:
[----:B------:R-:W-:Y:S05]  /*7990*/  BSYNC B1 ;  /* 0x0000000000017941 */ /* 0x000fea0003800000 */
.L_x_231:
[----:B-----5:R-:W-:Y:S01]  /*79a0*/  FMUL R20, R224, R15 ;  /* 0x0000000fe0147220 */ /* 0x020fe20000400000 */
[----:B------:R-:W-:Y:S01]  /*79b0*/  ISETP.GT.AND P3, PT, R12, 0x50, P2 ;  /* 0x000000500c00780c */ /* 0x000fe20001764270 */
[----:B------:R-:W-:Y:S02]  /*79c0*/  BSSY B1, `(.L_x_233) ;  /* 0x0000005000017945 */ /* 0x000fe40003800000 */
[----:B------:R-:W-:-:S05]  /*79d0*/  FFMA R65, R65, R16, R20 ;  /* 0x0000001041417223 */ /* 0x000fca0000000014 */
[----:B------:R0:W-:Y:S05]  /*79e0*/  @P5 STG.E desc[UR10][R126.64+0x200], R65 ;  /* 0x000200417e005986 */ /* 0x0001ea000c10190a */
[----:B------:R-:W-:Y:S05]  /*79f0*/  @!P3 BRA `(.L_x_234) ;  /* 0x000000000004b947 */ /* 0x000fea0003800000 */
[----:B------:R0:W5:Y:S02]  /*7a00*/  LDG.E.LTC128B R224, desc[UR10][R198.64+0x220] ;  /* 0x0002200ac6e07981 */ /* 0x000164000c1e1920 */
.L_x_234:
[----:B------:R-:W-:Y:S05]  /*7a10*/  BSYNC B1 ;  /* 0x0000000000017941 */ /* 0x000fea0003800000 */
.L_x_233:
[----:B0----5:R-:W-:Y:S01]  /*7a20*/  FMUL R5, R224, R15 ;  /* 0x0000000fe0057220 */ /* 0x021fe20000400000 */
[----:B------:R-:W-:Y:S01]  /*7a30*/  ISETP.GT.AND P5, PT, R12, 0x51, P2 ;  /* 0x000000510c00780c */ /* 0x000fe200017a4270 */
[----:B------:R-:W-:Y:S02]  /*7a40*/  BSSY B1, `(.L_x_235) ;  /* 0x0000005000017945 */ /* 0x000fe40003800000 */
[----:B------:R-:W-:-:S05]  /*7a50*/  FFMA R5, R66, R16, R5 ;  /* 0x0000001042057223 */ /* 0x000fca0000000005 */
[----:B------:R0:W-:Y:S05]  /*7a60*/  @P3 STG.E desc[UR10][R200.64+0x220], R5 ;  /* 0x00022005c8003986 */ /* 0x0001ea000c10190a */
[----:B------:R-:W-:Y:S05]  /*7a70*/  @!P5 BRA `(.L_x_236) ;  /* 0x000000000004d947 */ /* 0x000fea0003800000 */
[----:B------:R0:W5:Y:S02]  /*7a80*/  LDG.E.LTC128B R224, desc[UR10][R128.64+0x220] ;  /* 0x0002200a80e07981 */ /* 0x000164000c1e1920 */
.L_x_236:
[----:B------:R-:W-:Y:S05]  /*7a90*/  BSYNC B1 ;  /* 0x0000000000017941 */ /* 0x000fea0003800000 */
.L_x_235:
[----:B-----5:R-:W-:Y:S01]  /*7aa0*/  FMUL R20, R224, R15 ;  /* 0x0000000fe0147220 */ /* 0x020fe20000400000 */
[----:B------:R-:W-:Y:S01]  /*7ab0*/  ISETP.GT.AND P3, PT, R12, 0x58, P1 ;  /* 0x000000580c00780c */ /* 0x000fe20000f64270 */
[----:B------:R-:W-:Y:S02]  /*7ac0*/  BSSY B1, `(.L_x_237) ;  /* 0x0000005000017945 */ /* 0x000fe40003800000 */
[----:B------:R-:W-:-:S05]  /*7ad0*/  FFMA R67, R67, R16, R20 ;  /* 0x0000001043437223 */ /* 0x000fca0000000014 */
[----:B------:R0:W-:Y:S05]  /*7ae0*/  @P5 STG.E desc[UR10][R126.64+0x220], R67 ;  /* 0x000220437e005986 */ /* 0x0001ea000c10190a */
[----:B------:R-:W-:Y:S05]  /*7af0*/  @!P3 BRA `(.L_x_238) ;  /* 0x000000000004b947 */ /* 0x000fea0003800000 */
[----:B------:R0:W5:Y:S02]  /*7b00*/  LDG.E.LTC128B R224, desc[UR10][R202.64+0x200] ;  /* 0x0002000acae07981 */ /* 0x000164000c1e1920 */
.L_x_238:
[----:B------:R-:W-:Y:S05]  /*7b10*/  BSYNC B1 ;  /* 0x0000000000017941 */ /* 0x000fea0003800000 */
.L_x_237:
[----:B0----5:R-:W-:Y:S01]  /*7b20*/  FMUL R5, R224, R15 ;  /* 0x0000000fe0057220 */ /* 0x021fe20000400000 */
[----:B------:R-:W-:Y:S01]  /*7b30*/  ISETP.GT.AND P5, PT, R12, 0x59, P1 ;  /* 0x000000590c00780c */ /* 0x000fe20000fa4270 */
[----:B------:R-:W-:Y:S02]  /*7b40*/  BSSY B1, `(.L_x_239) ;  /* 0x0000005000017945 */ /* 0x000fe40003800000 */
[----:B------:R-:W-:-:S05]  /*7b50*/  FFMA R5, R68, R16, R5 ;  /* 0x0000001044057223 */ /* 0x000fca0000000005 */
[----:B------:R0:W-:Y:S05]  /*7b60*/  @P3 STG.E desc[UR10][R204.64+0x200], R5 ;  /* 0x00020005cc003986 */ /* 0x0001ea000c10190a */
[----:B------:R-:W-:Y:S05]  /*7b70*/  @!P5 BRA `(.L_x_240) ;  /* 0x000000000004d947 */ /* 0x000fea0003800000 */
[----:B------:R0:W5:Y:S02]  /*7b80*/  LDG.E.LTC128B R224, desc[UR10][R132.64+0x200] ;  /* 0x0002000a84e07981 */ /* 0x000164000c1e1920 */
.L_x_240:
[----:B------:R-:W-:Y:S05]  /*7b90*/  BSYNC B1 ;  /* 0x0000000000017941 */ /* 0x000fea0003800000 */
.L_x_239:
[----:B-----5:R-:W-:Y:S01]  /*7ba0*/  FMUL R20, R224, R15 ;  /* 0x0000000fe0147220 */ /* 0x020fe20000400000 */
[----:B------:R-:W-:Y:S01]  /*7bb0*/  ISETP.GT.AND P3, PT, R12, 0x58, P2 ;  /* 0x000000580c00780c */ /* 0x000fe20001764270 */
[----:B------:R-:W-:Y:S02]  /*7bc0*/  BSSY B1, `(.L_x_241) ;  /* 0x0000005000017945 */ /* 0x000fe40003800000 */
[----:B------:R-:W-:-:S05]  /*7bd0*/  FFMA R69, R69, R16, R20 ;  /* 0x0000001045457223 */ /* 0x000fca0000000014 */
[----:B------:R0:W-:Y:S05]  /*7be0*/  @P5 STG.E desc[UR10][R130.64+0x200], R69 ;  /* 0x0002004582005986 */ /* 0x0001ea000c10190a */
[----:B------:R-:W-:Y:S05]  /*7bf0*/  @!P3 BRA `(.L_x_242) ;  /* 0x000000000004b947 */ /* 0x000fea0003800000 */
[----:B------:R0:W5:Y:S02]  /*7c00*/  LDG.E.LTC128B R224, desc[UR10][R202.64+0x220] ;  /* 0x0002200acae07981 */ /* 0x000164000c1e1920 */
.L_x_242:
[----:B------:R-:W-:Y:S05]  /*7c10*/  BSYNC B1 ;  /* 0x0000000000017941 */ /* 0x000fea0003800000 */
.L_x_241:
[----:B0----5:R-:W-:Y:S01]  /*7c20*/  FMUL R5, R224, R15 ;  /* 0x0000000fe0057220 */ /* 0x021fe20000400000 */
[----:B------:R-:W-:Y:S01]  /*7c30*/  ISETP.GT.AND P5, PT, R12, 0x59, P2 ;  /* 0x000000590c00780c */ /* 0x000fe200017a4270 */
[----:B------:R-:W-:Y:S02]  /*7c40*/  BSSY B1, `(.L_x_243) ;  /* 0x0000005000017945 */ /* 0x000fe40003800000 */
[----:B------:R-:W-:-:S05]  /*7c50*/  FFMA R5, R70, R16, R5 ;  /* 0x0000001046057223 */ /* 0x000fca0000000005 */
[----:B------:R0:W-:Y:S05]  /*7c60*/  @P3 STG.E desc[UR10][R204.64+0x220], R5 ;  /* 0x00022005cc003986 */ /* 0x0001ea000c10190a */
[----:B------:R-:W-:Y:S05]  /*7c70*/  @!P5 BRA `(.L_x_244) ;  /* 0x000000000004d947 */ /* 0x000fea0003800000 */
[----:B------:R0:W5:Y:S02]  /*7c80*/  LDG.E.LTC128B R224, desc[UR10][R132.64+0x220] ;  /* 0x0002200a84e07981 */ /* 0x000164000c1e1920 */
.L_x_244:
[----:B------:R-:W-:Y:S05]  /*7c90*/  BSYNC B1 ;  /* 0x0000000000017941 */ /* 0x000fea0003800000 */
.L_x_243:
[----:B-----5:R-:W-:Y:S01]  /*7ca0*/  FMUL R20, R224, R15 ;  /* 0x0000000fe0147220 */ /* 0x020fe20000400000 */
[----:B------:R-:W-:Y:S01]  /*7cb0*/  ISETP.GT.AND P3, PT, R12, 0x60, P1 ;  /* 0x000000600c00780c */ /* 0x000fe20000f64270 */
[----:B------:R-:W-:Y:S02]  /*7cc0*/  BSSY B1, `(.L_x_245) ;  /* 0x0000005000017945 */ /* 0x000fe40003800000 */
[----:B------:R-:W-:-:S05]  /*7cd0*/  FFMA R71, R71, R16, R20 ;  /* 0x0000001047477223 */ /* 0x000fca0000000014 */
[----:B------:R0:W-:Y:S05]  /*7ce0*/  @P5 STG.E desc[UR10][R130.64+0x220], R71 ;  /* 0x0002204782005986 */ /* 0x0001ea000c10190a */
[----:B------:R-:W-:Y:S05]  /*7cf0*/  @!P3 BRA `(.L_x_246) ;  /* 0x000000000004b947 */ /* 0x000fea0003800000 */
[----:B------:R0:W5:Y:S02]  /*7d00*/  LDG.E.LTC128B R224, desc[UR10][R206.64+0x200] ;  /* 0x0002000acee07981 */ /* 0x000164000c1e1920 */
.L_x_246:
[----:B------:R-:W-:Y:S05]  /*7d10*/  BSYNC B1 ;  /* 0x0000000000017941 */ /* 0x000fea0003800000 */
.L_x_245:
[----:B0----5:R-:W-:Y:S01]  /*7d20*/  FMUL R5, R224, R15 ;  /* 0x0000000fe0057220 */ /* 0x021fe20000400000 */
[----:B------:R-:W-:Y:S01]  /*7d30*/  ISETP.GT.AND P5, PT, R12, 0x61, P1 ;  /* 0x000000610c00780c */ /* 0x000fe20000fa4270 */
[----:B------:R-:W-:Y:S02]  /*7d40*/  BSSY B1, `(.L_x_247) ;  /* 0x0000005000017945 */ /* 0x000fe40003800000 */
[----:B------:R-:W-:-:S05]  /*7d50*/  FFMA R5, R72, R16, R5 ;  /* 0x0000001048057223 */ /* 0x000fca0000000005 */
[----:B------:R0:W-:Y:S05]  /*7d60*/  @P3 STG.E desc[UR10][R208.64+0x200], R5 ;  /* 0x00020005d0003986 */ /* 0x0001ea000c10190a */
[----:B------:R-:W-:Y:S05]  /*7d70*/  @!P5 BRA `(.L_x_248) ;  /* 0x000000000004d947 */ /* 0x000fea0003800000 */
[----:B------:R0:W5:Y:S02]  /*7d80*/  LDG.E.LTC128B R224, desc[UR10][R136.64+0x200] ;  /* 0x0002000a88e07981 */ /* 0x000164000c1e1920 */
.L_x_248:
[----:B------:R-:W-:Y:S05]  /*7d90*/  BSYNC B1 ;  /* 0x0000000000017941 */ /* 0x000fea0003800000 */
.L_x_247:
[----:B-----5:R-:W-:Y:S01]  /*7da0*/  FMUL R20, R224, R15 ;  /* 0x0000000fe0147220 */ /* 0x020fe20000400000 */
[----:B------:R-:W-:Y:S01]  /*7db0*/  ISETP.GT.AND P3, PT, R12, 0x60, P2 ;  /* 0x000000600c00780c */ /* 0x000fe20001764270 */
[----:B------:R-:W-:Y:S02]  /*7dc0*/  BSSY B1, `(.L_x_249) ;  /* 0x0000005000017945 */ /* 0x000fe40003800000 */
[----:B------:R-:W-:-:S05]  /*7dd0*/  FFMA R73, R73, R16, R20 ;  /* 0x0000001049497223 */ /* 0x000fca0000000014 */
[----:B------:R0:W-:Y:S05]  /*7de0*/  @P5 STG.E desc[UR10][R134.64+0x200], R73 ;  /* 0x0002004986005986 */ /* 0x0001ea000c10190a */
[----:B------:R-:W-:Y:S05]  /*7df0*/  @!P3 BRA `(.L_x_250) ;  /* 0x000000000004b947 */ /* 0x000fea0003800000 */
[----:B------:R0:W5:Y:S02]  /*7e00*/  LDG.E.LTC128B R224, desc[UR10][R206.64+0x220] ;  /* 0x0002200acee07981 */ /* 0x000164000c1e1920 */
.L_x_250:
[----:B------:R-:W-:Y:S05]  /*7e10*/  BSYNC B1 ;  /* 0x0000000000017941 */ /* 0x000fea0003800000 */
.L_x_249:
[----:B0----5:R-:W-:Y:S01]  /*7e20*/  FMUL R5, R224, R15 ;  /* 0x0000000fe0057220 */ /* 0x021fe20000400000 */
[----:B------:R-:W-:Y:S01]  /*7e30*/  ISETP.GT.AND P5, PT, R12, 0x61, P2 ;  /* 0x000000610c00780c */ /* 0x000fe200017a4270 */
[----:B------:R-:W-:Y:S02]  /*7e40*/  BSSY B1, `(.L_x_251) ;  /* 0x0000005000017945 */ /* 0x000fe40003800000 */
[----:B------:R-:W-:-:S05]  /*7e50*/  FFMA R5, R74, R16, R5 ;  /* 0x000000104a057223 */ /* 0x000fca0000000005 */
[----:B------:R0:W-:Y:S05]  /*7e60*/  @P3 STG.E desc[UR10][R208.64+0x220], R5 ;  /* 0x00022005d0003986 */ /* 0x0001ea000c10190a */
[----:B------:R-:W-:Y:S05]  /*7e70*/  @!P5 BRA `(.L_x_252) ;  /* 0x000000000004d947 */ /* 0x000fea0003800000 */
[----:B------:R0:W5:Y:S02]  /*7e80*/  LDG.E.LTC128B R224, desc[UR10][R136.64+0x220] ;  /* 0x0002200a88e07981 */ /* 0x000164000c1e1920 */
.L_x_252:
[----:B------:R-:W-:Y:S05]  /*7e90*/  BSYNC B1 ;  /* 0x0000000000017941 */ /* 0x000fea0003800000 */
.L_x_251:
[----:B-----5:R-:W-:Y:S01]  /*7ea0*/  FMUL R20, R224, R15 ;  /* 0x0000000fe0147220 */ /* 0x020fe20000400000 */
[----:B------:R-:W-:Y:S01]  /*7eb0*/  ISETP.GT.AND P3, PT, R12, 0x68, P1 ;  /* 0x000000680c00780c */ /* 0x000fe20000f64270 */
[----:B------:R-:W-:Y:S02]  /*7ec0*/  BSSY B1, `(.L_x_253) ;  /* 0x0000005000017945 */ /* 0x000fe40003800000 */
[----:B------:R-:W-:-:S05]  /*7ed0*/  FFMA R75, R75, R16, R20 ;  /* 0x000000104b4b7223 */ /* 0x000fca0000000014 */
[----:B------:R0:W-:Y:S05]  /*7ee0*/  @P5 STG.E desc[UR10][R134.64+0x220], R75 ;  /* 0x0002204b86005986 */ /* 0x0001ea000c10190a */
[----:B------:R-:W-:Y:S05]  /*7ef0*/  @!P3 BRA `(.L_x_254) ;  /* 0x000000000004b947 */ /* 0x000fea0003800000 */
[----:B------:R0:W5:Y:S02]  /*7f00*/  LDG.E.LTC128B R224, desc[UR10][R138.64+0x200] ;  /* 0x0002000a8ae07981 */ /* 0x000164000c1e1920 */
.L_x_254:
[----:B------:R-:W-:Y:S05]  /*7f10*/  BSYNC B1 ;  /* 0x0000000000017941 */ /* 0x000fea0003800000 */
.L_x_253:
[----:B0----5:R-:W-:Y:S01]  /*7f20*/  FMUL R5, R224, R15 ;  /* 0x0000000fe0057220 */ /* 0x021fe20000400000 */
[----:B------:R-:W-:Y:S01]  /*7f30*/  ISETP.GT.AND P5, PT, R12, 0x69, P1 ;  /* 0x000000690c00780c */ /* 0x000fe20000fa4270 */
[----:B------:R-:W-:Y:S02]  /*7f40*/  BSSY B1, `(.L_x_255) ;  /* 0x0000005000017945 */ /* 0x000fe40003800000 */
[----:B------:R-:W-:-:S05]  /*7f50*/  FFMA R5, R76, R16, R5 ;  /* 0x000000104c057223 */ /* 0x000fca0000000005 */
[----:B------:R0:W-:Y:S05]  /*7f60*/  @P3 STG.E desc[UR10][R210.64+0x200], R5 ;  /* 0x00020005d2003986 */ /* 0x0001ea000c10190a */
[----:B------:R-:W-:Y:S05]  /*7f70*/  @!P5 BRA `(.L_x_256) ;  /* 0x000000000004d947 */ /* 0x000fea0003800000 */
[----:B------:R0:W5:Y:S02]  /*7f80*/  LDG.E.LTC128B R224, desc[UR10][R214.64+0x200] ;  /* 0x0002000ad6e07981 */ /* 0x000164000c1e1920 */
.L_x_256:
[----:B------:R-:W-:Y:S05]  /*7f90*/  BSYNC B1 ;  /* 0x0000000000017941 */ /* 0x000fea0003800000 */
.L_x_255:
[----:B-----5:R-:W-:Y:S01]  /*7fa0*/  FMUL R20, R224, R15 ;  /* 0x0000000fe0147220 */ /* 0x020fe20000400000 */
[----:B------:R-:W-:Y:S01]  /*7fb0*/  ISETP.GT.AND P3, PT, R12, 0x68, P2 ;  /* 0x000000680c00780c */ /* 0x000fe20001764270 */
[----:B------:R-:W-:Y:S02]  /*7fc0*/  BSSY B1, `(.L_x_257) ;  /* 0x0000005000017945 */ /* 0x000fe40003800000 */
[----:B------:R-:W-:-:S05]  /*7fd0*/  FFMA R77, R77, R16, R20 ;  /* 0x000000104d4d7223 */ /* 0x000fca0000000014 */
[----:B------:R0:W-:Y:S05]  /*7fe0*/  @P5 STG.E desc[UR10][R140.64+0x200], R77 ;  /* 0x0002004d8c005986 */ /* 0x0001ea000c10190a */
[----:B------:R-:W-:Y:S05]  /*7ff0*/  @!P3 BRA `(.L_x_258) ;  /* 0x000000000004b947 */ /* 0x000fea0003800000 */
[----:B------:R0:W5:Y:S02]  /*8000*/  LDG.E.LTC128B R224, desc[UR10][R138.64+0x220] ;  /* 0x0002200a8ae07981 */ /* 0x000164000c1e1920 */
.L_x_258:
[----:B------:R-:W-:Y:S05]  /*8010*/  BSYNC B1 ;  /* 0x0000000000017941 */ /* 0x000fea0003800000 */
.L_x_257:
[----:B0----5:R-:W-:Y:S01]  /*8020*/  FMUL R5, R224, R15 ;  /* 0x0000000fe0057220 */ /* 0x021fe20000400000 */
[----:B------:R-:W-:Y:S01]  /*8030*/  ISETP.GT.AND P5, PT, R12, 0x69, P2 ;  /* 0x000000690c00780c */ /* 0x000fe200017a4270 */
[----:B------:R-:W-:Y:S02]  /*8040*/  BSSY B1, `(.L_x_259) ;  /* 0x0000005000017945 */ /* 0x000fe40003800000 */
[----:B------:R-:W-:-:S05]  /*8050*/  FFMA R5, R78, R16, R5 ;  /* 0x000000104e057223 */ /* 0x000fca0000000005 */
[----:B------:R0:W-:Y:S05]  /*8060*/  @P3 STG.E desc[UR10][R210.64+0x220], R5 ;  /* 0x00022005d2003986 */ /* 0x0001ea000c10190a */
[----:B------:R-:W-:Y:S05]  /*8070*/  @!P5 BRA `(.L_x_260) ;  /* 0x000000000004d947 */ /* 0x000fea0003800000 */
[----:B------:R0:W5:Y:S02]  /*8080*/  LDG.E.LTC128B R224, desc[UR10][R214.64+0x220] ;  /* 0x0002200ad6e07981 */ /* 0x000164000c1e1920 */
.L_x_260:
[----:B------:R-:W-:Y:S05]  /*8090*/  BSYNC B1 ;  /* 0x0000000000017941 */ /* 0x000fea0003800000 */
.L_x_259:
[----:B-----5:R-:W-:Y:S01]  /*80a0*/  FMUL R20, R224, R15 ;  /* 0x0000000fe0147220 */ /* 0x020fe20000400000 */
[----:B------:R-:W-:Y:S01]  /*80b0*/  ISETP.GT.AND P3, PT, R12, 0x70, P1 ;  /* 0x000000700c00780c */ /* 0x000fe20000f64270 */
[----:B------:R-:W-:Y:S02]  /*80c0*/  BSSY B1, `(.L_x_261) ;  /* 0x0000005000017945 */ /* 0x000fe40003800000 */
[----:B------:R-:W-:-:S05]  /*80d0*/  FFMA R79, R79, R16, R20 ;  /* 0x000000104f4f7223 */ /* 0x000fca0000000014 */
[----:B------:R0:W-:Y:S05]  /*80e0*/  @P5 STG.E desc[UR10][R140.64+0x220], R79 ;  /* 0x0002204f8c005986 */ /* 0x0001ea000c10190a */
[----:B------:R-:W-:Y:S05]  /*80f0*/  @!P3 BRA `(.L_x_262) ;  /* 0x000000000004b947 */ /* 0x000fea0003800000 */
[----:B------:R0:W5:Y:S02]  /*8100*/  LDG.E.LTC128B R224, desc[UR10][R142.64+0x200] ;  /* 0x0002000a8ee07981 */ /* 0x000164000c1e1920 */
.L_x_262:
[----:B------:R-:W-:Y:S05]  /*8110*/  BSYNC B1 ;  /* 0x0000000000017941 */ /* 0x000fea0003800000 */
.L_x_261:
[----:B0----5:R-:W-:Y:S01]  /*8120*/  FMUL R5, R224, R15 ;  /* 0x0000000fe0057220 */ /* 0x021fe20000400000 */
[----:B------:R-:W-:Y:S01]  /*8130*/  ISETP.GT.AND P5, PT, R12, 0x71, P1 ;  /* 0x000000710c00780c */ /* 0x000fe20000fa4270 */
[----:B------:R-:W-:Y:S02]  /*8140*/  BSSY B1, `(.L_x_263) ;  /* 0x0000005000017945 */ /* 0x000fe40003800000 */
[----:B------:R-:W-:-:S05]  /*8150*/  FFMA R5, R80, R16, R5 ;  /* 0x0000001050057223 */ /* 0x000fca0000000005 */
[----:B------:R0:W-:Y:S05]  /*8160*/  @P3 STG.E desc[UR10][R216.64+0x200], R5 ;  /* 0x00020005d8003986 */ /* 0x0001ea000c10190a */
[----:B------:R-:W-:Y:S05]  /*8170*/  @!P5 BRA `(.L_x_264) ;  /* 0x000000000004d947 */ /* 0x000fea0003800000 */
[----:B------:R0:W5:Y:S02]  /*8180*/  LDG.E.LTC128B R224, desc[UR10][R212.64+0x200] ;  /* 0x0002000ad4e07981 */ /* 0x000164000c1e1920 */
.L_x_264:
[----:B------:R-:W-:Y:S05]  /*8190*/  BSYNC B1 ;  /* 0x0000000000017941 */ /* 0x000fea0003800000 */
.L_x_263:
[----:B-----5:R-:W-:Y:S01]  /*81a0*/  FMUL R20, R224, R15 ;  /* 0x0000000fe0147220 */ /* 0x020fe20000400000 */
[----:B------:R-:W-:Y:S01]  /*81b0*/  ISETP.GT.AND P3, PT, R12, 0x70, P2 ;  /* 0x000000700c00780c */ /* 0x000fe20001764270 */
[----:B------:R-:W-:Y:S02]  /*81c0*/  BSSY B1, `(.L_x_265) ;  /* 0x0000005000017945 */ /* 0x000fe40003800000 */
[----:B------:R-:W-:-:S05]  /*81d0*/  FFMA R81, R81, R16, R20 ;  /* 0x0000001051517223 */ /* 0x000fca0000000014 */
[----:B------:R0:W-:Y:S05]  /*81e0*/  @P5 STG.E desc[UR10][R144.64+0x200], R81 ;  /* 0x0002005190005986 */ /* 0x0001ea000c10190a */
[----:B------:R-:W-:Y:S05]  /*81f0*/  @!P3 BRA `(.L_x_266) ;  /* 0x000000000004b947 */ /* 0x000fea0003800000 */
[----:B------:R0:W5:Y:S02]  /*8200*/  LDG.E.LTC128B R224, desc[UR10][R142.64+0x220] ;  /* 0x0002200a8ee07981 */ /* 0x000164000c1e1920 */
.L_x_266:
[----:B------:R-:W-:Y:S05]  /*8210*/  BSYNC B1 ;  /* 0x0000000000017941 */ /* 0x000fea0003800000 */
.L_x_265:
[----:B0----5:R-:W-:Y:S01]  /*8220*/  FMUL R5, R224, R15 ;  /* 0x0000000fe0057220 */ /* 0x021fe20000400000 */
[----:B------:R-:W-:Y:S01]  /*8230*/  ISETP.GT.AND P5, PT, R12, 0x71, P2 ;  /* 0x000000710c00780c */ /* 0x000fe200017a4270 */
[----:B------:R-:W-:Y:S02]  /*8240*/  BSSY B1, `(.L_x_267) ;  /* 0x0000005000017945 */ /* 0x000fe40003800000 */
[----:B------:R-:W-:-:S05]  /*8250*/  FFMA R5, R82, R16, R5 ;  /* 0x0000001052057223 */ /* 0x000fca0000000005 */
[----:B------:R0:W-:Y:S05]  /*8260*/  @P3 STG.E desc[UR10][R216.64+0x220], R5 ;  /* 0x00022005d8003986 */ /* 0x0001ea000c10190a */
[----:B------:R-:W-:Y:S05]  /*8270*/  @!P5 BRA `(.L_x_268) ;  /* 0x000000000004d947 */ /* 0x000fea0003800000 */
[----:B------:R0:W5:Y:S02]  /*8280*/  LDG.E.LTC128B R224, desc[UR10][R212.64+0x220] ;  /* 0x0002200ad4e07981 */ /* 0x000164000c1e1920 */
.L_x_268:
[----:B------:R-:W-:Y:S05]  /*8290*/  BSYNC B1 ;  /* 0x0000000000017941 */ /* 0x000fea0003800000 */
.L_x_267:
[----:B-----5:R-:W-:Y:S01]  /*82a0*/  FMUL R20, R224, R15 ;  /* 0x0000000fe0147220 */ /* 0x020fe20000400000 */
[----:B------:R-:W-:Y:S01]  /*82b0*/  ISETP.GT.AND P3, PT, R12, 0x78, P1 ;  /* 0x000000780c00780c */ /* 0x000fe20000f64270 */
[----:B------:R-:W-:Y:S02]  /*82c0*/  BSSY B1, `(.L_x_269) ;  /* 0x0000005000017945 */ /* 0x000fe40003800000 */
[----:B------:R-:W-:-:S05]  /*82d0*/  FFMA R83, R83, R16, R20 ;  /* 0x0000001053537223 */ /* 0x000fca0000000014 */
[----:B------:R0:W-:Y:S05]  /*82e0*/  @P5 STG.E desc[UR10][R144.64+0x220], R83 ;  /* 0x0002205390005986 */ /* 0x0001ea000c10190a */
[----:B------:R-:W-:Y:S05]  /*82f0*/  @!P3 BRA `(.L_x_270) ;  /* 0x000000000004b947 */ /* 0x000fea0003800000 */
[----:B------:R0:W5:Y:S02]  /*8300*/  LDG.E.LTC128B R224, desc[UR10][R148.64+0x200] ;  /* 0x0002000a94e07981 */ /* 0x000164000c1e1920 */
.L_x_270:
[----:B------:R-:W-:Y:S05]  /*8310*/  BSYNC B1 ;  /* 0x0000000000017941 */ /* 0x000fea0003800000 */
.L_x_269:
[----:B0----5:R-:W-:Y:S01]  /*8320*/  FMUL R5, R224, R15 ;  /* 0x0000000fe0057220 */ /* 0x021fe20000400000 */
[----:B------:R-:W-:Y:S01]  /*8330*/  ISETP.GT.AND P1, PT, R12, 0x79, P1 ;  /* 0x000000790c00780c */ /* 0x000fe20000f24270 */
[----:B------:R-:W-:Y:S02]  /*8340*/  BSSY B1, `(.L_x_271) ;  /* 0x0000005000017945 */ /* 0x000fe40003800000 */
[----:B------:R-:W-:-:S05]  /*8350*/  FFMA R5, R84, R16, R5 ;  /* 0x0000001054057223 */ /* 0x000fca0000000005 */
[----:B------:R0:W-:Y:S05]  /*8360*/  @P3 STG.E desc[UR10][R146.64+0x200], R5 ;  /* 0x0002000592003986 */ /* 0x0001ea000c10190a */
[----:B------:R-:W-:Y:S05]  /*8370*/  @!P1 BRA `(.L_x_272) ;  /* 0x0000000000049947 */ /* 0x000fea0003800000 */
[----:B------:R0:W5:Y:S02]  /*8380*/  LDG.E.LTC128B R224, desc[UR10][R8.64+0x200] ;  /* 0x0002000a08e07981 */ /* 0x000164000c1e1920 */
.L_x_272:
[----:B------:R-:W-:Y:S05]  /*8390*/  BSYNC B1 ;  /* 0x0000000000017941 */ /* 0x000fea0003800000 */
.L_x_271:
[----:B-----5:R-:W-:Y:S01]  /*83a0*/  FMUL R20, R224, R15 ;  /* 0x0000000fe0147220 */ /* 0x020fe20000400000 */
[----:B------:R-:W-:Y:S01]  /*83b0*/  ISETP.GT.AND P3, PT, R12, 0x78, P2 ;  /* 0x000000780c00780c */ /* 0x000fe20001764270 */
[----:B------:R-:W-:Y:S02]  /*83c0*/  BSSY B1, `(.L_x_273) ;  /* 0x0000005000017945 */ /* 0x000fe40003800000 */
[----:B------:R-:W-:-:S05]  /*83d0*/  FFMA R85, R85, R16, R20 ;  /* 0x0000001055557223 */ /* 0x000fca0000000014 */
[----:B------:R0:W-:Y:S05]  /*83e0*/  @P1 STG.E desc[UR10][R18.64+0x200], R85 ;  /* 0x0002005512001986 */ /* 0x0001ea000c10190a */
[----:B------:R-:W-:Y:S05]  /*83f0*/  @!P3 BRA `(.L_x_274) ;  /* 0x000000000004b947 */ /* 0x000fea0003800000 */
[----:B------:R0:W5:Y:S02]  /*8400*/  LDG.E.LTC128B R224, desc[UR10][R148.64+0x220] ;  /* 0x0002200a94e07981 */ /* 0x000164000c1e1920 */
.L_x_274:
[----:B------:R-:W-:Y:S05]  /*8410*/  BSYNC B1 ;  /* 0x0000000000017941 */ /* 0x000fea0003800000 */
.L_x_273:
[----:B0----5:R-:W-:Y:S01]  /*8420*/  FMUL R5, R224, R15 ;  /* 0x0000000fe0057220 */ /* 0x021fe20000400000 */
[----:B------:R-:W-:Y:S01]  /*8430*/  ISETP.GT.AND P2, PT, R12, 0x79, P2 ;  /* 0x000000790c00780c */ /* 0x000fe20001744270 */
[----:B------:R-:W-:Y:S02]  /*8440*/  BSSY B1, `(.L_x_275) ;  /* 0x0000005000017945 */ /* 0x000fe40003800000 */
[----:B------:R-:W-:-:S05]  /*8450*/  FFMA R5, R86, R16, R5 ;  /* 0x0000001056057223 */ /* 0x000fca0000000005 */
[----:B------:R0:W-:Y:S05]  /*8460*/  @P3 STG.E desc[UR10][R146.64+0x220], R5 ;  /* 0x0002200592003986 */ /* 0x0001ea000c10190a */
[----:B------:R-:W-:Y:S05]  /*8470*/  @!P2 BRA `(.L_x_276) ;  /* 0x000000000004a947 */ /* 0x000fea0003800000 */
[----:B------:R0:W5:Y:S02]  /*8480*/  LDG.E.LTC128B R224, desc[UR10][R8.64+0x220] ;  /* 0x0002200a08e07981 */ /* 0x000164000c1e1920 */
.L_x_276:
[----:B------:R-:W-:Y:S05]  /*8490*/  BSYNC B1 ;  /* 0x0000000000017941 */ /* 0x000fea0003800000 */
.L_x_275:
[----:B-----5:R-:W-:-:S04]  /*84a0*/  FMUL R224, R224, R15 ;  /* 0x0000000fe0e07220 */ /* 0x020fc80000400000 */
[----:B------:R-:W-:Y:S01]  /*84b0*/  FFMA R87, R87, R16, R224 ;  /* 0x0000001057577223 */ /* 0x000fe200000000e0 */
[----:B------:R-:W-:Y:S06]  /*84c0*/  @!P2 BRA `(.L_x_277) ;  /* 0x0000001c0020a947 */ /* 0x000fec0003800000 */
[----:B------:R0:W-:Y:S01]  /*84d0*/  STG.E desc[UR10][R18.64+0x220], R87 ;  /* 0x0002205712007986 */ /* 0x0001e2000c10190a */
[----:B------:R-:W-:Y:S05]  /*84e0*/  BRA `(.L_x_277) ;  /* 0x0000001c00187947 */ /* 0x000fea0003800000 */
.L_x_26:
[----:B------:R-:W-:Y:S01]  /*84f0*/  ULDC.64 UR8, c[0x0][0x6c0] ;  /* 0x0001b00000087ab9 */ /* 0x000fe20000000a00 */
[-C--:B--2---:R-:W-:Y:S01]  /*8500*/  FMUL R5, R88, R16.reuse ;  /* 0x0000001058057220 */ /* 0x084fe20000400000 */
[C---:B------:R-:W-:Y:S01]  /*8510*/  LEA R8, P1, R22.reuse, UR8, 0x2 ;  /* 0x0000000816087c11 */ /* 0x040fe2000f8210ff */
[-C--:B------:R-:W-:Y:S01]  /*8520*/  FMUL R89, R89, R16.reuse ;  /* 0x0000001059597220 */ /* 0x080fe20000400000 */
[----:B------:R-:W-:Y:S01]  /*8530*/  ISETP.GT.AND P3, PT, R13, 0x8, PT ;  /* 0x000000080d00780c */ /* 0x000fe20003f64270 */
[----:B------:R-:W-:Y:S01]  /*8540*/  IMAD R17, R167, 0x1c, RZ ;  /* 0x0000001ca7117824 */ /* 0x000fe200078e02ff */
[----:B------:R-:W-:Y:S01]  /*8550*/  LEA.HI.X R9, R22, UR9, R153, 0x2, P1 ;  /* 0x0000000916097c11 */ /* 0x000fe200088f1499 */
[-C--:B------:R-:W-:Y:S01]  /*8560*/  FMUL R11, R90, R16.reuse ;  /* 0x000000105a0b7220 */ /* 0x080fe20000400000 */
[----:B------:R-:W-:Y:S01]  /*8570*/  ISETP.GT.AND P1, PT, R12, 0x1, P2 ;  /* 0x000000010c00780c */ /* 0x000fe20001724270 */
[----:B------:R-:W-:Y:S01]  /*8580*/  FMUL R91, R91, R16 ;  /* 0x000000105b5b7220 */ /* 0x000fe20000400000 */
[----:B------:R-:W-:Y:S01]  /*8590*/  LEA R18, P6, R166, R8, 0x2 ;  /* 0x00000008a6127211 */ /* 0x000fe200078c10ff */
[----:B------:R0:W-:Y:S01]  /*85a0*/  @P5 STG.E desc[UR10][R8.64], R5 ;  /* 0x0000000508005986 */ /* 0x0001e2000c10190a */
[----:B------:R-:W-:Y:S01]  /*85b0*/  ISETP.GT.AND P5, PT, R12, RZ, P3 ;  /* 0x000000ff0c00720c */ /* 0x000fe20001fa4270 */
[-C--:B------:R-:W-:Y:S01]  /*85c0*/  FMUL R93, R93, R16.reuse ;  /* 0x000000105d5d7220 */ /* 0x080fe20000400000 */
[--C-:B------:R-:W-:Y:S01]  /*85d0*/  LEA.HI.X R19, R166, R9, R167.reuse, 0x2, P6 ;  /* 0x00000009a6137211 */ /* 0x100fe200030f14a7 */
[-C--:B------:R-:W-:Y:S01]  /*85e0*/  FMUL R95, R95, R16.reuse ;  /* 0x000000105f5f7220 */ /* 0x080fe20000400000 */
[----:B------:R-:W-:Y:S01]  /*85f0*/  ISETP.GT.AND P6, PT, R12, 0x1, P3 ;  /* 0x000000010c00780c */ /* 0x000fe20001fc4270 */
[----:B------:R-:W-:Y:S01]  /*8600*/  FMUL R97, R97, R16 ;  /* 0x0000001061617220 */ /* 0x000fe20000400000 */
[C---:B------:R-:W-:Y:S01]  /*8610*/  SHF.L.U64.HI R167, R166.reuse, 0x5, R167 ;  /* 0x00000005a6a77819 */ /* 0x040fe200000102a7 */
[----:B------:R-:W-:-:S04]  /*8620*/  IMAD.WIDE.U32 R20, R166, 0x1c, R18 ;  /* 0x0000001ca6147825 */ /* 0x000fc800078e0012 */
[-C--:B------:R-:W-:Y:S01]  /*8630*/  FMUL R99, R99, R16.reuse ;  /* 0x0000001063637220 */ /* 0x080fe20000400000 */
[----:B------:R-:W-:Y:S01]  /*8640*/  @P1 STG.E desc[UR10][R18.64], R89 ;  /* 0x0000005912001986 */ /* 0x000fe2000c10190a */
[----:B------:R-:W-:Y:S01]  /*8650*/  ISETP.GT.AND P1, PT, R12, 0x8, P2 ;  /* 0x000000080c00780c */ /* 0x000fe20001724270 */
[----:B------:R-:W-:Y:S02]  /*8660*/  IMAD.IADD R21, R17, 0x1, R21 ;  /* 0x0000000111157824 */ /* 0x000fe400078e0215 */
[-C--:B------:R-:W-:Y:S01]  /*8670*/  FMUL R17, R92, R16.reuse ;  /* 0x000000105c117220 */ /* 0x080fe20000400000 */
[----:B0-----:R-:W-:Y:S01]  /*8680*/  IMAD.SHL.U32 R5, R166, 0x20, RZ ;  /* 0x00000020a6057824 */ /* 0x001fe200078e00ff */
[----:B------:R0:W-:Y:S01]  /*8690*/  @P5 STG.E desc[UR10][R8.64+0x20], R11 ;  /* 0x0000200b08005986 */ /* 0x0001e2000c10190a */
[C---:B------:R-:W-:Y:S01]  /*86a0*/  ISETP.GT.AND P5, PT, R12.reuse, 0x9, P2 ;  /* 0x000000090c00780c */ /* 0x040fe200017a4270 */
[-C--:B------:R-:W-:Y:S01]  /*86b0*/  FMUL R101, R101, R16.reuse ;  /* 0x0000001065657220 */ /* 0x080fe20000400000 */
[----:B------:R-:W-:Y:S01]  /*86c0*/  FMUL R103, R103, R16 ;  /* 0x0000001067677220 */ /* 0x000fe20000400000 */
[----:B------:R-:W-:Y:S01]  /*86d0*/  @P6 STG.E desc[UR10][R18.64+0x20], R91 ;  /* 0x0000205b12006986 */ /* 0x000fe2000c10190a */
[----:B------:R-:W-:Y:S01]  /*86e0*/  IADD3 R22, P6, R5, R18, RZ ;  /* 0x0000001205167210 */ /* 0x000fe20007fde0ff */
[-C--:B------:R-:W-:Y:S01]  /*86f0*/  FMUL R105, R105, R16.reuse ;  /* 0x0000001069697220 */ /* 0x080fe20000400000 */
[-C--:B------:R-:W-:Y:S01]  /*8700*/  FMUL R107, R107, R16.reuse ;  /* 0x000000106b6b7220 */ /* 0x080fe20000400000 */
[-C--:B------:R-:W-:Y:S01]  /*8710*/  FMUL R109, R109, R16.reuse ;  /* 0x000000106d6d7220 */ /* 0x080fe20000400000 */
[----:B------:R1:W-:Y:S01]  /*8720*/  @P1 STG.E desc[UR10][R20.64], R17 ;  /* 0x0000001114001986 */ /* 0x0003e2000c10190a */
[C---:B------:R-:W-:Y:S01]  /*8730*/  ISETP.GT.AND P1, PT, R12.reuse, 0x8, P3 ;  /* 0x000000080c00780c */ /* 0x040fe20001f24270 */
[----:B------:R-:W-:Y:S01]  /*8740*/  IMAD.X R23, R167, 0x1, R19, P6 ;  /* 0x00000001a7177824 */ /* 0x000fe200030e0613 */
[----:B------:R-:W-:Y:S01]  /*8750*/  ISETP.GT.AND P6, PT, R12, 0x9, P3 ;  /* 0x000000090c00780c */ /* 0x000fe20001fc4270 */
[-C--:B0-----:R-:W-:Y:S01]  /*8760*/  FMUL R11, R94, R16.reuse ;  /* 0x000000105e0b7220 */ /* 0x081fe20000400000 */
[-C--:B------:R-:W-:Y:S01]  /*8770*/  FMUL R111, R111, R16.reuse ;  /* 0x000000106f6f7220 */ /* 0x080fe20000400000 */
[-C--:B------:R-:W-:Y:S01]  /*8780*/  FMUL R113, R113, R16.reuse ;  /* 0x0000001071717220 */ /* 0x080fe20000400000 */
[----:B------:R-:W-:Y:S01]  /*8790*/  @P5 STG.E desc[UR10][R22.64], R93 ;  /* 0x0000005d16005986 */ /* 0x000fe2000c10190a */
[----:B------:R-:W-:Y:S01]  /*87a0*/  ISETP.GT.AND P5, PT, R12, 0x10, P2 ;  /* 0x000000100c00780c */ /* 0x000fe200017a4270 */
[-C--:B------:R-:W-:Y:S01]  /*87b0*/  FMUL R115, R115, R16.reuse ;  /* 0x0000001073737220 */ /* 0x080fe20000400000 */
[-C--:B------:R-:W-:Y:S01]  /*87c0*/  FMUL R117, R117, R16.reuse ;  /* 0x0000001075757220 */ /* 0x080fe20000400000 */
[-C--:B------:R-:W-:Y:S01]  /*87d0*/  FMUL R119, R119, R16.reuse ;  /* 0x0000001077777220 */ /* 0x080fe20000400000 */
[-C--:B-1----:R-:W-:Y:S01]  /*87e0*/  FMUL R17, R96, R16.reuse ;  /* 0x0000001060117220 */ /* 0x082fe20000400000 */
[----:B------:R-:W-:Y:S01]  /*87f0*/  FMUL R121, R121, R16 ;  /* 0x0000001079797220 */ /* 0x000fe20000400000 */
[----:B------:R0:W-:Y:S01]  /*8800*/  @P1 STG.E desc[UR10][R20.64+0x20], R11 ;  /* 0x0000200b14001986 */ /* 0x0001e2000c10190a */
[----:B------:R-:W-:Y:S01]  /*8810*/  IADD3 R88, P1, R5, R20, RZ ;  /* 0x0000001405587210 */ /* 0x000fe20007f3e0ff */
[-C--:B------:R-:W-:Y:S01]  /*8820*/  FMUL R123, R123, R16.reuse ;  /* 0x000000107b7b7220 */ /* 0x080fe20000400000 */
[-C--:B------:R-:W-:Y:S01]  /*8830*/  FMUL R125, R125, R16.reuse ;  /* 0x000000107d7d7220 */ /* 0x080fe20000400000 */
[----:B------:R-:W-:Y:S01]  /*8840*/  @P6 STG.E desc[UR10][R22.64+0x20], R95 ;  /* 0x0000205f16006986 */ /* 0x000fe2000c10190a */
[C---:B------:R-:W-:Y:S01]  /*8850*/  ISETP.GT.AND P6, PT, R12.reuse, 0x11, P2 ;  /* 0x000000110c00780c */ /* 0x040fe200017c4270 */
[----:B------:R-:W-:Y:S01]  /*8860*/  IMAD.X R89, R167, 0x1, R21, P1 ;  /* 0x00000001a7597824 */ /* 0x000fe200008e0615 */
[----:B------:R-:W-:Y:S01]  /*8870*/  ISETP.GT.AND P1, PT, R12, 0x10, P3 ;  /* 0x000000100c00780c */ /* 0x000fe20001f24270 */
[-C--:B------:R-:W-:Y:S01]  /*8880*/  FMUL R127, R127, R16.reuse ;  /* 0x000000107f7f7220 */ /* 0x080fe20000400000 */
[-C--:B------:R-:W-:Y:S01]  /*8890*/  FMUL R129, R129, R16.reuse ;  /* 0x0000001081817220 */ /* 0x080fe20000400000 */
[----:B------:R-:W-:Y:S01]  /*88a0*/  FMUL R131, R131, R16 ;  /* 0x0000001083837220 */ /* 0x000fe20000400000 */
[----:B------:R1:W-:Y:S01]  /*88b0*/  @P5 STG.E desc[UR10][R88.64], R17 ;  /* 0x0000001158005986 */ /* 0x0003e2000c10190a */
[----:B------:R-:W-:Y:S01]  /*88c0*/  IADD3 R90, P5, R5, R22, RZ ;  /* 0x00000016055a7210 */ /* 0x000fe20007fbe0ff */
[-C--:B0-----:R-:W-:Y:S01]  /*88d0*/  FMUL R11, R98, R16.reuse ;  /* 0x00000010620b7220 */ /* 0x081fe20000400000 */
[-C--:B------:R-:W-:Y:S01]  /*88e0*/  FMUL R133, R133, R16.reuse ;  /* 0x0000001085857220 */ /* 0x080fe20000400000 */
[-C--:B------:R-:W-:Y:S01]  /*88f0*/  FMUL R135, R135, R16.reuse ;  /* 0x0000001087877220 */ /* 0x080fe20000400000 */
[-C--:B------:R-:W-:Y:S01]  /*8900*/  FMUL R137, R137, R16.reuse ;  /* 0x0000001089897220 */ /* 0x080fe20000400000 */
[----:B------:R-:W-:Y:S01]  /*8910*/  IMAD.X R91, R167, 0x1, R23, P5 ;  /* 0x00000001a75b7824 */ /* 0x000fe200028e0617 */
[C---:B------:R-:W-:Y:S01]  /*8920*/  ISETP.GT.AND P5, PT, R12.reuse, 0x11, P3 ;  /* 0x000000110c00780c */ /* 0x040fe20001fa4270 */
[-C--:B------:R-:W-:Y:S01]  /*8930*/  FMUL R139, R139, R16.reuse ;  /* 0x000000108b8b7220 */ /* 0x080fe20000400000 */
[-C--:B------:R-:W-:Y:S01]  /*8940*/  FMUL R141, R141, R16.reuse ;  /* 0x000000108d8d7220 */ /* 0x080fe20000400000 */
[-C--:B------:R-:W-:Y:S01]  /*8950*/  FMUL R143, R143, R16.reuse ;  /* 0x000000108f8f7220 */ /* 0x080fe20000400000 */
[----:B------:R-:W-:Y:S01]  /*8960*/  @P6 STG.E desc[UR10][R90.64], R97 ;  /* 0x000000615a006986 */ /* 0x000fe2000c10190a */
[----:B------:R-:W-:Y:S01]  /*8970*/  ISETP.GT.AND P6, PT, R12, 0x18, P2 ;  /* 0x000000180c00780c */ /* 0x000fe200017c4270 */
[-C--:B-1----:R-:W-:Y:S01]  /*8980*/  FMUL R17, R100, R16.reuse ;  /* 0x0000001064117220 */ /* 0x082fe20000400000 */
[----:B------:R-:W-:Y:S01]  /*8990*/  FMUL R145, R145, R16 ;  /* 0x0000001091917220 */ /* 0x000fe20000400000 */
[----:B------:R0:W-:Y:S01]  /*89a0*/  @P1 STG.E desc[UR10][R88.64+0x20], R11 ;  /* 0x0000200b58001986 */ /* 0x0001e2000c10190a */
[----:B------:R-:W-:Y:S01]  /*89b0*/  IADD3 R92, P1, R5, R88, RZ ;  /* 0x00000058055c7210 */ /* 0x000fe20007f3e0ff */
[-C--:B------:R-:W-:Y:S01]  /*89c0*/  FMUL R147, R147, R16.reuse ;  /* 0x0000001093937220 */ /* 0x080fe20000400000 */
[-C--:B------:R-:W-:Y:S01]  /*89d0*/  FMUL R149, R149, R16.reuse ;  /* 0x0000001095957220 */ /* 0x080fe20000400000 */
[-C--:B------:R-:W-:Y:S01]  /*89e0*/  FMUL R151, R151, R16.reuse ;  /* 0x0000001097977220 */ /* 0x080fe20000400000 */
[----:B------:R-:W-:Y:S01]  /*89f0*/  @P5 STG.E desc[UR10][R90.64+0x20], R99 ;  /* 0x000020635a005986 */ /* 0x000fe2000c10190a */
[----:B------:R-:W-:Y:S01]  /*8a00*/  IMAD.X R93, R167, 0x1, R89, P1 ;  /* 0x00000001a75d7824 */ /* 0x000fe200008e0659 */
[C---:B------:R-:W-:Y:S01]  /*8a10*/  ISETP.GT.AND P5, PT, R12.reuse, 0x19, P2 ;  /* 0x000000190c00780c */ /* 0x040fe200017a4270 */
[-C--:B------:R-:W-:Y:S01]  /*8a20*/  FMUL R25, R25, R16.reuse ;  /* 0x0000001019197220 */ /* 0x080fe20000400000 */
[----:B------:R-:W-:Y:S01]  /*8a30*/  ISETP.GT.AND P1, PT, R12, 0x18, P3 ;  /* 0x000000180c00780c */ /* 0x000fe20001f24270 */
        /* <DEDUP_REMOVED lines=66> */
[----:B-1----:R-:W-:-:S02]  /*8e60*/  FMUL R17, R112, R16 ;  /* 0x0000001070117220 */ /* 0x002fc40000400000 */
[----:B------:R0:W-:Y:S01]  /*8e70*/  @P1 STG.E desc[UR10][R100.64+0x20], R11 ;  /* 0x0000200b64001986 */ /* 0x0001e2000c10190a */
[----:B------:R-:W-:-:S04]  /*8e80*/  IADD3 R104, P1, R5, R100, RZ ;  /* 0x0000006405687210 */ /* 0x000fc80007f3e0ff */
[----:B------:R-:W-:Y:S01]  /*8e90*/  @P6 STG.E desc[UR10][R102.64+0x20], R111 ;  /* 0x0000206f66006986 */ /* 0x000fe2000c10190a */
[----:B------:R-:W-:Y:S01]  /*8ea0*/  IMAD.X R105, R167, 0x1, R101, P1 ;  /* 0x00000001a7697824 */ /* 0x000fe200008e0665 */
[C---:B------:R-:W-:Y:S02]  /*8eb0*/  ISETP.GT.AND P6, PT, R12.reuse, 0x31, P2 ;  /* 0x000000310c00780c */ /* 0x040fe400017c4270 */
[----:B------:R-:W-:Y:S02]  /*8ec0*/  ISETP.GT.AND P1, PT, R12, 0x30, P3 ;  /* 0x000000300c00780c */ /* 0x000fe40001f24270 */
[----:B------:R1:W-:Y:S01]  /*8ed0*/  @P5 STG.E desc[UR10][R104.64], R17 ;  /* 0x0000001168005986 */ /* 0x0003e2000c10190a */
[----:B------:R-:W-:Y:S01]  /*8ee0*/  IADD3 R106, P5, R5, R102, RZ ;  /* 0x00000066056a7210 */ /* 0x000fe20007fbe0ff */
[----:B0-----:R-:W-:-:S04]  /*8ef0*/  FMUL R11, R114, R16 ;  /* 0x00000010720b7220 */ /* 0x001fc80000400000 */
[----:B------:R-:W-:Y:S01]  /*8f00*/  IMAD.X R107, R167, 0x1, R103, P5 ;  /* 0x00000001a76b7824 */ /* 0x000fe200028e0667 */
[----:B------:R-:W-:-:S04]  /*8f10*/  ISETP.GT.AND P5, PT, R12, 0x31, P3 ;  /* 0x000000310c00780c */ /* 0x000fc80001fa4270 */
[----:B------:R-:W-:Y:S01]  /*8f20*/  @P6 STG.E desc[UR10][R106.64], R113 ;  /* 0x000000716a006986 */ /* 0x000fe2000c10190a */
[----:B------:R-:W-:Y:S01]  /*8f30*/  ISETP.GT.AND P6, PT, R12, 0x38, P2 ;  /* 0x000000380c00780c */ /* 0x000fe200017c4270 */
[----:B-1----:R-:W-:Y:S02]  /*8f40*/  FMUL R17, R116, R16 ;  /* 0x0000001074117220 */ /* 0x002fe40000400000 */
        /* <DEDUP_REMOVED lines=100> */
[----:B------:R1:W-:Y:S01]  /*9590*/  @P6 STG.E desc[UR10][R134.64+0x20], R143 ;  /* 0x0000208f86006986 */ /* 0x0003e2000c10190a */
[----:B------:R-:W-:Y:S01]  /*95a0*/  IMAD.X R137, R167, 0x1, R133, P1 ;  /* 0x00000001a7897824 */ /* 0x000fe200008e0685 */
[C---:B------:R-:W-:Y:S02]  /*95b0*/  ISETP.GT.AND P6, PT, R12.reuse, 0x71, P2 ;  /* 0x000000710c00780c */ /* 0x040fe400017c4270 */
[----:B------:R-:W-:Y:S02]  /*95c0*/  ISETP.GT.AND P1, PT, R12, 0x70, P3 ;  /* 0x000000700c00780c */ /* 0x000fe40001f24270 */
[----:B------:R-:W-:Y:S01]  /*95d0*/  @P5 STG.E desc[UR10][R136.64], R17 ;  /* 0x0000001188005986 */ /* 0x000fe2000c10190a */
[----:B------:R-:W-:Y:S01]  /*95e0*/  IADD3 R138, P5, R5, R134, RZ ;  /* 0x00000086058a7210 */ /* 0x000fe20007fbe0ff */
[----:B0-----:R-:W-:-:S04]  /*95f0*/  FMUL R11, R146, R16 ;  /* 0x00000010920b7220 */ /* 0x001fc80000400000 */
[----:B------:R-:W-:Y:S01]  /*9600*/  IMAD.X R139, R167, 0x1, R135, P5 ;  /* 0x00000001a78b7824 */ /* 0x000fe200028e0687 */
[----:B------:R-:W-:-:S04]  /*9610*/  ISETP.GT.AND P5, PT, R12, 0x71, P3 ;  /* 0x000000710c00780c */ /* 0x000fc80001fa4270 */
[----:B------:R-:W-:Y:S01]  /*9620*/  @P6 STG.E desc[UR10][R138.64], R145 ;  /* 0x000000918a006986 */ /* 0x000fe2000c10190a */
[----:B------:R-:W-:-:S03]  /*9630*/  IADD3 R140, P6, R5, R136, RZ ;  /* 0x00000088058c7210 */ /* 0x000fc60007fde0ff */
[----:B------:R0:W-:Y:S01]  /*9640*/  @P1 STG.E desc[UR10][R136.64+0x20], R11 ;  /* 0x0000200b88001986 */ /* 0x0001e2000c10190a */
[----:B------:R-:W-:Y:S01]  /*9650*/  ISETP.GT.AND P1, PT, R12, 0x78, P2 ;  /* 0x000000780c00780c */ /* 0x000fe20001724270 */
[----:B------:R-:W-:Y:S01]  /*9660*/  IMAD.X R141, R167, 0x1, R137, P6 ;  /* 0x00000001a78d7824 */ /* 0x000fe200030e0689 */
[----:B------:R-:W-:Y:S01]  /*9670*/  IADD3 R142, P6, R5, R138, RZ ;  /* 0x0000008a058e7210 */ /* 0x000fe20007fde0ff */
[-C--:B------:R-:W-:Y:S01]  /*9680*/  FMUL R5, R148, R16.reuse ;  /* 0x0000001094057220 */ /* 0x080fe20000400000 */
[C---:B------:R-:W-:Y:S01]  /*9690*/  ISETP.GT.AND P2, PT, R12.reuse, 0x79, P2 ;  /* 0x000000790c00780c */ /* 0x040fe20001744270 */
[----:B------:R-:W-:Y:S01]  /*96a0*/  @P5 STG.E desc[UR10][R138.64+0x20], R147 ;  /* 0x000020938a005986 */ /* 0x000fe2000c10190a */
[C---:B------:R-:W-:Y:S01]  /*96b0*/  ISETP.GT.AND P5, PT, R12.reuse, 0x78, P3 ;  /* 0x000000780c00780c */ /* 0x040fe20001fa4270 */
[----:B-1----:R-:W-:Y:S01]  /*96c0*/  IMAD.X R143, R167, 0x1, R139, P6 ;  /* 0x00000001a78f7824 */ /* 0x002fe200030e068b */
[----:B------:R-:W-:Y:S01]  /*96d0*/  ISETP.GT.AND P3, PT, R12, 0x79, P3 ;  /* 0x000000790c00780c */ /* 0x000fe20001f64270 */
[----:B0-----:R-:W-:-:S04]  /*96e0*/  FMUL R11, R150, R16 ;  /* 0x00000010960b7220 */ /* 0x001fc80000400000 */
[----:B------:R0:W-:Y:S01]  /*96f0*/  @P1 STG.E desc[UR10][R140.64], R5 ;  /* 0x000000058c001986 */ /* 0x0001e2000c10190a */
[----:B------:R-:W-:-:S03]  /*9700*/  ISETP.GT.AND P1, PT, R13, 0x80, PT ;  /* 0x000000800d00780c */ /* 0x000fc60003f24270 */
[----:B------:R-:W-:Y:S01]  /*9710*/  @P2 STG.E desc[UR10][R142.64], R149 ;  /* 0x000000958e002986 */ /* 0x000fe2000c10190a */
[C---:B------:R-:W-:Y:S02]  /*9720*/  ISETP.GT.AND P6, PT, R12.reuse, RZ, P1 ;  /* 0x000000ff0c00720c */ /* 0x040fe40000fc4270 */
[----:B------:R-:W-:Y:S01]  /*9730*/  ISETP.GT.AND P2, PT, R12, 0x1, P1 ;  /* 0x000000010c00780c */ /* 0x000fe20000f44270 */
[----:B------:R1:W-:Y:S01]  /*9740*/  @P5 STG.E desc[UR10][R140.64+0x20], R11 ;  /* 0x0000200b8c005986 */ /* 0x0003e2000c10190a */
[----:B------:R-:W-:Y:S01]  /*9750*/  ISETP.GT.AND P5, PT, R13, 0x88, PT ;  /* 0x000000880d00780c */ /* 0x000fe20003fa4270 */
[-C--:B------:R-:W-:Y:S01]  /*9760*/  FMUL R13, R26, R16.reuse ;  /* 0x000000101a0d7220 */ /* 0x080fe20000400000 */
[----:B0-----:R-:W-:Y:S01]  /*9770*/  FMUL R5, R24, R16 ;  /* 0x0000001018057220 */ /* 0x001fe20000400000 */
[----:B------:R-:W-:Y:S01]  /*9780*/  @P3 STG.E desc[UR10][R142.64+0x20], R151 ;  /* 0x000020978e003986 */ /* 0x000fe2000c10190a */
[----:B------:R-:W-:-:S05]  /*9790*/  ISETP.GT.AND P3, PT, R12, RZ, P5 ;  /* 0x000000ff0c00720c */ /* 0x000fca0002f64270 */
[----:B------:R0:W-:Y:S01]  /*97a0*/  @P6 STG.E desc[UR10][R8.64+0x200], R5 ;  /* 0x0002000508006986 */ /* 0x0001e2000c10190a */
[----:B------:R-:W-:Y:S01]  /*97b0*/  ISETP.GT.AND P6, PT, R12, 0x1, P5 ;  /* 0x000000010c00780c */ /* 0x000fe20002fc4270 */
[----:B-1----:R-:W-:Y:S02]  /*97c0*/  FMUL R11, R28, R16 ;  /* 0x000000101c0b7220 */ /* 0x002fe40000400000 */
[----:B------:R-:W-:Y:S01]  /*97d0*/  @P2 STG.E desc[UR10][R18.64+0x200], R25 ;  /* 0x0002001912002986 */ /* 0x000fe2000c10190a */
[----:B------:R-:W-:-:S03]  /*97e0*/  ISETP.GT.AND P2, PT, R12, 0x8, P1 ;  /* 0x000000080c00780c */ /* 0x000fc60000f44270 */
[----:B------:R1:W-:Y:S01]  /*97f0*/  @P3 STG.E desc[UR10][R8.64+0x220], R13 ;  /* 0x0002200d08003986 */ /* 0x0003e2000c10190a */
[----:B------:R-:W-:Y:S01]  /*9800*/  ISETP.GT.AND P3, PT, R12, 0x9, P1 ;  /* 0x000000090c00780c */ /* 0x000fe20000f64270 */
[----:B0-----:R-:W-:-:S04]  /*9810*/  FMUL R5, R30, R16 ;  /* 0x000000101e057220 */ /* 0x001fc80000400000 */
[----:B------:R-:W-:Y:S01]  /*9820*/  @P6 STG.E desc[UR10][R18.64+0x220], R27 ;  /* 0x0002201b12006986 */ /* 0x000fe2000c10190a */
[----:B------:R-:W-:-:S03]  /*9830*/  ISETP.GT.AND P6, PT, R12, 0x8, P5 ;  /* 0x000000080c00780c */ /* 0x000fc60002fc4270 */
[----:B------:R0:W-:Y:S01]  /*9840*/  @P2 STG.E desc[UR10][R20.64+0x200], R11 ;  /* 0x0002000b14002986 */ /* 0x0001e2000c10190a */
[----:B------:R-:W-:Y:S01]  /*9850*/  ISETP.GT.AND P2, PT, R12, 0x9, P5 ;  /* 0x000000090c00780c */ /* 0x000fe20002f44270 */
[----:B-1----:R-:W-:Y:S02]  /*9860*/  FMUL R9, R32, R16 ;  /* 0x0000001020097220 */ /* 0x002fe40000400000 */
[----:B------:R-:W-:Y:S01]  /*9870*/  @P3 STG.E desc[UR10][R22.64+0x200], R29 ;  /* 0x0002001d16003986 */ /* 0x000fe2000c10190a */
[----:B------:R-:W-:-:S05]  /*9880*/  ISETP.GT.AND P3, PT, R12, 0x10, P1 ;  /* 0x000000100c00780c */ /* 0x000fca0000f64270 */
[----:B------:R1:W-:Y:S01]  /*9890*/  @P6 STG.E desc[UR10][R20.64+0x220], R5 ;  /* 0x0002200514006986 */ /* 0x0003e2000c10190a */
[----:B------:R-:W-:Y:S01]  /*98a0*/  ISETP.GT.AND P6, PT, R12, 0x11, P1 ;  /* 0x000000110c00780c */ /* 0x000fe20000fc4270 */
[----:B0-----:R-:W-:Y:S02]  /*98b0*/  FMUL R11, R34, R16 ;  /* 0x00000010220b7220 */ /* 0x001fe40000400000 */
[----:B------:R-:W-:Y:S01]  /*98c0*/  @P2 STG.E desc[UR10][R22.64+0x220], R31 ;  /* 0x0002201f16002986 */ /* 0x000fe2000c10190a */
[----:B------:R-:W-:-:S03]  /*98d0*/  ISETP.GT.AND P2, PT, R12, 0x10, P5 ;  /* 0x000000100c00780c */ /* 0x000fc60002f44270 */
[----:B------:R0:W-:Y:S01]  /*98e0*/  @P3 STG.E desc[UR10][R88.64+0x200], R9 ;  /* 0x0002000958003986 */ /* 0x0001e2000c10190a */
[----:B------:R-:W-:Y:S01]  /*98f0*/  ISETP.GT.AND P3, PT, R12, 0x11, P5 ;  /* 0x000000110c00780c */ /* 0x000fe20002f64270 */
[----:B-1----:R-:W-:-:S04]  /*9900*/  FMUL R5, R36, R16 ;  /* 0x0000001024057220 */ /* 0x002fc80000400000 */
[----:B------:R-:W-:Y:S01]  /*9910*/  @P6 STG.E desc[UR10][R90.64+0x200], R33 ;  /* 0x000200215a006986 */ /* 0x000fe2000c10190a */
[----:B------:R-:W-:-:S03]  /*9920*/  ISETP.GT.AND P6, PT, R12, 0x18, P1 ;  /* 0x000000180c00780c */ /* 0x000fc60000fc4270 */
[----:B------:R1:W-:Y:S01]  /*9930*/  @P2 STG.E desc[UR10][R88.64+0x220], R11 ;  /* 0x0002200b58002986 */ /* 0x0003e2000c10190a */
[----:B------:R-:W-:Y:S01]  /*9940*/  ISETP.GT.AND P2, PT, R12, 0x19, P1 ;  /* 0x000000190c00780c */ /* 0x000fe20000f44270 */
[----:B0-----:R-:W-:Y:S02]  /*9950*/  FMUL R9, R38, R16 ;  /* 0x0000001026097220 */ /* 0x001fe40000400000 */
[----:B------:R-:W-:Y:S01]  /*9960*/  @P3 STG.E desc[UR10][R90.64+0x220], R35 ;  /* 0x000220235a003986 */ /* 0x000fe2000c10190a */
[----:B------:R-:W-:-:S05]  /*9970*/  ISETP.GT.AND P3, PT, R12, 0x18, P5 ;  /* 0x000000180c00780c */ /* 0x000fca0002f64270 */
        /* <DEDUP_REMOVED lines=107> */
[-C--:B0-----:R-:W-:Y:S02]  /*a030*/  FMUL R11, R82, R16.reuse ;  /* 0x00000010520b7220 */ /* 0x081fe40000400000 */
[----:B------:R-:W-:Y:S01]  /*a040*/  @P2 STG.E desc[UR10][R134.64+0x220], R79 ;  /* 0x0002204f86002986 */ /* 0x000fe2000c10190a */
[----:B------:R-:W-:Y:S01]  /*a050*/  ISETP.GT.AND P2, PT, R12, 0x70, P5 ;  /* 0x000000700c00780c */ /* 0x000fe20002f44270 */
[----:B-1----:R-:W-:-:S08]  /*a060*/  FMUL R5, R84, R16 ;  /* 0x0000001054057220 */ /* 0x002fd00000400000 */
[----:B------:R0:W-:Y:S01]  /*a070*/  @P6 STG.E desc[UR10][R136.64+0x200], R9 ;  /* 0x0002000988006986 */ /* 0x0001e2000c10190a */
[C---:B------:R-:W-:Y:S02]  /*a080*/  ISETP.GT.AND P6, PT, R12.reuse, 0x78, P1 ;  /* 0x000000780c00780c */ /* 0x040fe40000fc4270 */
[C---:B------:R-:W-:Y:S01]  /*a090*/  ISETP.GT.AND P1, PT, R12.reuse, 0x79, P1 ;  /* 0x000000790c00780c */ /* 0x040fe20000f24270 */
[----:B------:R1:W-:Y:S01]  /*a0a0*/  @P3 STG.E desc[UR10][R138.64+0x200], R81 ;  /* 0x000200518a003986 */ /* 0x0003e2000c10190a */
[----:B------:R-:W-:-:S03]  /*a0b0*/  ISETP.GT.AND P3, PT, R12, 0x71, P5 ;  /* 0x000000710c00780c */ /* 0x000fc60002f64270 */
[----:B------:R1:W-:Y:S01]  /*a0c0*/  @P2 STG.E desc[UR10][R136.64+0x220], R11 ;  /* 0x0002200b88002986 */ /* 0x0003e2000c10190a */
[C---:B------:R-:W-:Y:S02]  /*a0d0*/  ISETP.GT.AND P2, PT, R12.reuse, 0x78, P5 ;  /* 0x000000780c00780c */ /* 0x040fe40002f44270 */
[----:B------:R-:W-:Y:S01]  /*a0e0*/  ISETP.GT.AND P5, PT, R12, 0x79, P5 ;  /* 0x000000790c00780c */ /* 0x000fe20002fa4270 */
[----:B0-----:R-:W-:-:S06]  /*a0f0*/  FMUL R9, R86, R16 ;  /* 0x0000001056097220 */ /* 0x001fcc0000400000 */
[----:B------:R1:W-:Y:S04]  /*a100*/  @P3 STG.E desc[UR10][R138.64+0x220], R83 ;  /* 0x000220538a003986 */ /* 0x0003e8000c10190a */
[----:B------:R1:W-:Y:S04]  /*a110*/  @P6 STG.E desc[UR10][R140.64+0x200], R5 ;  /* 0x000200058c006986 */ /* 0x0003e8000c10190a */
[----:B------:R1:W-:Y:S04]  /*a120*/  @P1 STG.E desc[UR10][R142.64+0x200], R85 ;  /* 0x000200558e001986 */ /* 0x0003e8000c10190a */
[----:B------:R1:W-:Y:S04]  /*a130*/  @P2 STG.E desc[UR10][R140.64+0x220], R9 ;  /* 0x000220098c002986 */ /* 0x0003e8000c10190a */
[----:B------:R1:W-:Y:S02]  /*a140*/  @P5 STG.E desc[UR10][R142.64+0x220], R87 ;  /* 0x000220578e005986 */ /* 0x0003e4000c10190a */
.L_x_277:
[----:B------:R-:W-:Y:S05]  /*a150*/  BSYNC B0 ;  /* 0x0000000000007941 */ /* 0x000fea0003800000 */
.L_x_25:
[----:B------:R-:W-:Y:S01]  /*a160*/  ULDC UR8, c[0x0][0xc] ;  /* 0x0000030000087ab9 */ /* 0x000fe20000000800 */
[----:B------:R-:W-:Y:S01]  /*a170*/  ULDC UR9, c[0x0][0x10] ;  /* 0x0000040000097ab9 */ /* 0x000fe20000000800 */
[----:B01----:R-:W0:Y:S01]  /*a180*/  LDC R5, c[0x0][0x14] ;  /* 0x00000500ff057b82 */ /* 0x003e220000000800 */
[----:B------:R-:W-:Y:S01]  /*a190*/  UIMAD.WIDE.U32 UR8, UR8, UR9, URZ ;  /* 0x00000009080872a5 */ /* 0x000fe2000f8e003f */
[----:B------:R-:W-:Y:S01]  /*a1a0*/  PRMT R9, RZ, 0x7610, R9 ;  /* 0x00007610ff097816 */ /* 0x000fe20000000009 */
[----:B------:R-:W-:-:S04]  /*a1b0*/  IMAD.MOV.U32 R8, RZ, RZ, -0x1 ;  /* 0xffffffffff087424 */ /* 0x000fc800078e00ff */
[----:B0-----:R-:W-:-:S04]  /*a1c0*/  IMAD.WIDE.U32 R2, R5, UR8, R2 ;  /* 0x0000000805027c25 */ /* 0x001fc8000f8e0002 */
[----:B------:R-:W-:Y:S01]  /*a1d0*/  IMAD R5, R5, UR9, RZ ;  /* 0x0000000905057c24 */ /* 0x000fe2000f8e02ff */
[----:B------:R-:W-:Y:S02]  /*a1e0*/  ULDC.64 UR8, c[0x0][0x750] ;  /* 0x0001d40000087ab9 */ /* 0x000fe40000000a00 */
[----:B------:R-:W-:Y:S01]  /*a1f0*/  ISETP.GE.U32.AND P1, PT, R2, UR8, PT ;  /* 0x0000000802007c0c */ /* 0x000fe2000bf26070 */
[----:B------:R-:W-:Y:S02]  /*a200*/  IMAD.IADD R3, R3, 0x1, R5 ;  /* 0x0000000103037824 */ /* 0x000fe400078e0205 */
[----:B------:R-:W-:-:S03]  /*a210*/  IMAD.MOV.U32 R5, RZ, RZ, -0x1 ;  /* 0xffffffffff057424 */ /* 0x000fc600078e00ff */
[----:B------:R-:W-:-:S13]  /*a220*/  ISETP.GE.U32.AND.EX P1, PT, R3, UR9, PT, P1 ;  /* 0x0000000903007c0c */ /* 0x000fda000bf26110 */
[----:B------:R-:W-:Y:S05]  /*a230*/  @P1 BRA `(.L_x_278) ;  /* 0x0000000400601947 */ /* 0x000fea0003800000 */
[----:B------:R-:W0:Y:S01]  /*a240*/  S2R R21, SR_CTAID.X ;  /* 0x0000000000157919 */ /* 0x000e220000002500 */
[----:B------:R-:W1:Y:S01]  /*a250*/  LDC.64 R18, c[0x0][0x728] ;  /* 0x0001ca00ff127b82 */ /* 0x000e620000000a00 */
[----:B------:R-:W-:Y:S01]  /*a260*/  ULDC UR7, c[0x0][0x150] ;  /* 0x0000540000077ab9 */ /* 0x000fe20000000800 */
[----:B------:R-:W-:Y:S01]  /*a270*/  IMAD.MOV.U32 R12, RZ, RZ, R2 ;  /* 0x000000ffff0c7224 */ /* 0x000fe200078e0002 */
[----:B------:R-:W0:Y:S01]  /*a280*/  S2R R27, SR_CTAID.Y ;  /* 0x00000000001b7919 */ /* 0x000e220000002600 */
[----:B------:R-:W-:-:S04]  /*a290*/  IMAD.MOV.U32 R13, RZ, RZ, R3 ;  /* 0x000000ffff0d7224 */ /* 0x000fc800078e0003 */
[----:B------:R-:W2:Y:S08]  /*a2a0*/  LDC R26, c[0x0][0x144] ;  /* 0x00005100ff1a7b82 */ /* 0x000eb00000000800 */
[----:B------:R-:W2:Y:S08]  /*a2b0*/  LDC R22, c[0x0][0x730] ;  /* 0x0001cc00ff167b82 */ /* 0x000eb00000000800 */
[----:B------:R-:W2:Y:S01]  /*a2c0*/  LDC.64 R24, c[0x0][0x720] ;  /* 0x0001c800ff187b82 */ /* 0x000ea20000000a00 */
[----:B-1----:R-:W-:-:S04]  /*a2d0*/  ISETP.NE.U32.AND P1, PT, R18, RZ, PT ;  /* 0x000000ff1200720c */ /* 0x002fc80003f25070 */
[----:B------:R-:W-:Y:S02]  /*a2e0*/  ISETP.NE.AND.EX P1, PT, R19, RZ, PT, P1 ;  /* 0x000000ff1300720c */ /* 0x000fe40003f25310 */
[----:B0-----:R-:W-:-:S05]  /*a2f0*/  I2FP.F32.U32 R5, R21 ;  /* 0x0000001500057245 */ /* 0x001fca0000201000 */
[----:B------:R-:W-:-:S04]  /*a300*/  FMUL R5, R5, UR7 ;  /* 0x0000000705057c20 */ /* 0x000fc80008400000 */
[----:B------:R0:W1:Y:S02]  /*a310*/  F2I.U32.TRUNC.NTZ R23, R5 ;  /* 0x0000000500177305 */ /* 0x000064000020f000 */
[----:B------:R-:W-:Y:S05]  /*a320*/  @!P1 BRA `(.L_x_279) ;  /* 0x0000000000289947 */ /* 0x000fea0003800000 */
[----:B0-----:R-:W0:Y:S02]  /*a330*/  LDC R5, c[0x0][0x734] ;  /* 0x0001cd00ff057b82 */ /* 0x001e240000000800 */
        /* <DEDUP_REMOVED lines=9> */
.L_x_279:
[-CC-:B--2---:R-:W-:Y:S01]  /*a3d0*/  SHF.R.U64 R20, R12, R22.reuse, R13.reuse ;  /* 0x000000160c147219 */ /* 0x184fe2000000120d */
[----:B------:R-:W2:Y:S01]  /*a3e0*/  LDC.64 R30, c[0x0][0x740] ;  /* 0x0001d000ff1e7b82 */ /* 0x000ea20000000a00 */
[----:B0-----:R-:W-:Y:S01]  /*a3f0*/  SHF.R.U32.HI R5, RZ, R22, R13 ;  /* 0x00000016ff057219 */ /* 0x001fe2000001160d */
[----:B-1----:R-:W-:Y:S01]  /*a400*/  IMAD.MOV R23, RZ, RZ, -R23 ;  /* 0x000000ffff177224 */ /* 0x002fe200078e0a17 */
[----:B------:R-:W-:Y:S01]  /*a410*/  IADD3 R11, P1, RZ, -R20, RZ ;  /* 0x80000014ff0b7210 */ /* 0x000fe20007f3e0ff */
[----:B------:R-:W-:-:S04]  /*a420*/  ULDC UR7, c[0x0][0x154] ;  /* 0x0000550000077ab9 */ /* 0x000fc80000000800 */
[----:B------:R-:W0:Y:S01]  /*a430*/  LDC R12, c[0x0][0x718] ;  /* 0x0001c600ff0c7b82 */ /* 0x000e220000000800 */
[----:B------:R-:W-:Y:S02]  /*a440*/  IMAD.X R5, RZ, RZ, ~R5, P1 ;  /* 0x000000ffff057224 */ /* 0x000fe400008e0e05 */
[----:B------:R-:W-:-:S04]  /*a450*/  IMAD.WIDE.U32 R8, R11, R24, R2 ;  /* 0x000000180b087225 */ /* 0x000fc800078e0002 */
[----:B------:R-:W-:Y:S01]  /*a460*/  IMAD R10, R5, R24, RZ ;  /* 0x00000018050a7224 */ /* 0x000fe200078e02ff */
[----:B------:R-:W1:Y:S03]  /*a470*/  LDC R13, c[0x0][0x708] ;  /* 0x0001c200ff0d7b82 */ /* 0x000e660000000800 */
[----:B------:R-:W-:Y:S02]  /*a480*/  IMAD R5, R11, R25, R10 ;  /* 0x000000190b057224 */ /* 0x000fe400078e020a */
[----:B------:R-:W-:Y:S02]  /*a490*/  IMAD R25, R26, R23, R21 ;  /* 0x000000171a197224 */ /* 0x000fe400078e0215 */
[----:B------:R-:W-:Y:S01]  /*a4a0*/  IMAD.IADD R5, R9, 0x1, R5 ;  /* 0x0000000109057824 */ /* 0x000fe200078e0205 */
[----:B------:R-:W3:Y:S01]  /*a4b0*/  LDC R28, c[0x0][0x758] ;  /* 0x0001d600ff1c7b82 */ /* 0x000ee20000000800 */
[----:B------:R-:W-:Y:S01]  /*a4c0*/  I2FP.F32.U32 R9, R27 ;  /* 0x0000001b00097245 */ /* 0x000fe20000201000 */
[----:B------:R-:W-:Y:S01]  /*a4d0*/  IMAD.MOV.U32 R11, RZ, RZ, 0x1 ;  /* 0x00000001ff0b7424 */ /* 0x000fe200078e00ff */
[----:B--2---:R-:W-:-:S03]  /*a4e0*/  ISETP.NE.U32.AND P1, PT, R30, RZ, PT ;  /* 0x000000ff1e00720c */ /* 0x004fc60003f25070 */
[----:B------:R-:W-:Y:S01]  /*a4f0*/  FMUL R10, R9, UR7 ;  /* 0x00000007090a7c20 */ /* 0x000fe20008400000 */
[----:B------:R-:W-:Y:S01]  /*a500*/  ISETP.NE.AND.EX P1, PT, R31, RZ, PT, P1 ;  /* 0x000000ff1f00720c */ /* 0x000fe20003f25310 */
[----:B------:R-:W2:Y:S01]  /*a510*/  LDC R24, c[0x0][0x148] ;  /* 0x00005200ff187b82 */ /* 0x000ea20000000800 */
[-CC-:B0-----:R-:W-:Y:S01]  /*a520*/  SHF.R.U64 R19, R8, R12.reuse, R5.reuse ;  /* 0x0000000c08137219 */ /* 0x181fe20000001205 */
[----:B------:R0:W0:Y:S01]  /*a530*/  F2I.U32.TRUNC.NTZ R22, R10 ;  /* 0x0000000a00167305 */ /* 0x000022000020f000 */
[----:B------:R-:W-:Y:S01]  /*a540*/  SHF.R.U32.HI R8, RZ, R12, R5 ;  /* 0x0000000cff087219 */ /* 0x000fe20000011605 */
[----:B------:R-:W-:-:S04]  /*a550*/  IMAD.MOV.U32 R9, RZ, RZ, -0x1 ;  /* 0xffffffffff097424 */ /* 0x000fc800078e00ff */
[----:B------:R-:W0:Y:S01]  /*a560*/  LDC R23, c[0x0][0x700] ;  /* 0x0001c000ff177b82 */ /* 0x000e220000000800 */
[-CC-:B-1----:R-:W-:Y:S02]  /*a570*/  SHF.R.U64 R18, R19, R13.reuse, R8.reuse ;  /* 0x0000000d13127219 */ /* 0x182fe40000001208 */
[----:B------:R-:W-:-:S05]  /*a580*/  SHF.R.U32.HI R5, RZ, R13, R8 ;  /* 0x0000000dff057219 */ /* 0x000fca0000011608 */
[----:B------:R-:W1:Y:S01]  /*a590*/  LDC R26, c[0x0][0x748] ;  /* 0x0001d200ff1a7b82 */ /* 0x000e620000000800 */
[-C--:B---3--:R-:W-:Y:S02]  /*a5a0*/  SHF.L.U32 R8, R9, R28.reuse, RZ ;  /* 0x0000001c09087219 */ /* 0x088fe400000006ff */
[-CC-:B------:R-:W-:Y:S02]  /*a5b0*/  SHF.R.U64 R21, R18, R28.reuse, R5.reuse ;  /* 0x0000001c12157219 */ /* 0x180fe40000001205 */
[----:B------:R-:W-:Y:S02]  /*a5c0*/  SHF.R.U32.HI R9, RZ, R28, R5 ;  /* 0x0000001cff097219 */ /* 0x000fe40000011605 */
[----:B------:R-:W-:Y:S01]  /*a5d0*/  LOP3.LUT R29, RZ, R8, RZ, 0x33, !PT ;  /* 0x00000008ff1d7212 */ /* 0x000fe200078e33ff */
[----:B------:R-:W3:Y:S01]  /*a5e0*/  LDC R32, c[0x0][0x738] ;  /* 0x0001ce00ff207b82 */ /* 0x000ee20000000800 */
[----:B------:R-:W-:Y:S01]  /*a5f0*/  SHF.L.U32 R28, R11, R28, RZ ;  /* 0x0000001c0b1c7219 */ /* 0x000fe200000006ff */
[----:B------:R-:W-:-:S06]  /*a600*/  IMAD.MOV.U32 R8, RZ, RZ, R21 ;  /* 0x000000ffff087224 */ /* 0x000fcc00078e0015 */
[----:B------:R-:W0:Y:S01]  /*a610*/  LDC R33, c[0x0][0x710] ;  /* 0x0001c400ff217b82 */ /* 0x000e220000000800 */
[----:B------:R-:W-:Y:S05]  /*a620*/  @!P1 BRA `(.L_x_280) ;  /* 0x0000000000289947 */ /* 0x000fea0003800000 */
[----:B------:R-:W4:Y:S02]  /*a630*/  LDC R8, c[0x0][0x74c] ;  /* 0x0001d300ff087b82 */ /* 0x000f240000000800 */
[----:B----4-:R-:W-:-:S05]  /*a640*/  IADD3 R5, P1, R21, R8, RZ ;  /* 0x0000000815057210 */ /* 0x010fca0007f3e0ff */
[----:B------:R-:W-:-:S04]  /*a650*/  IMAD.X R17, RZ, RZ, R9, P1 ;  /* 0x000000ffff117224 */ /* 0x000fc800008e0609 */
[----:B------:R-:W-:-:S04]  /*a660*/  IMAD.WIDE.U32 R8, R17, R30, RZ ;  /* 0x0000001e11087225 */ /* 0x000fc800078e00ff */
[----:B0-----:R-:W-:-:S04]  /*a670*/  IMAD.WIDE.U32 R10, P1, R5, R31, R8 ;  /* 0x0000001f050a7225 */ /* 0x001fc80007820008 */
[----:B------:R-:W-:-:S04]  /*a680*/  IMAD.WIDE.U32 R8, R5, R30, RZ ;  /* 0x0000001e05087225 */ /* 0x000fc800078e00ff */
[----:B------:R-:W-:Y:S01]  /*a690*/  IMAD.X R13, RZ, RZ, RZ, P1 ;  /* 0x000000ffff0d7224 */ /* 0x000fe200008e06ff */
[----:B------:R-:W-:Y:S01]  /*a6a0*/  IADD3 RZ, P1, R9, R10, RZ ;  /* 0x0000000a09ff7210 */ /* 0x000fe20007f3e0ff */
[----:B------:R-:W-:-:S04]  /*a6b0*/  IMAD.MOV.U32 R12, RZ, RZ, R11 ;  /* 0x000000ffff0c7224 */ /* 0x000fc800078e000b */
[----:B------:R-:W-:-:S08]  /*a6c0*/  IMAD.WIDE.U32.X R8, R17, R31, R12, P1 ;  /* 0x0000001f11087225 */ /* 0x000fd000008e040c */
.L_x_280:
[----:B-1----:R-:W-:Y:S01]  /*a6d0*/  SHF.R.U64 R5, R8, R26, R9 ;  /* 0x0000001a08057219 */ /* 0x002fe20000001209 */
[----:B0-----:R-:W-:Y:S01]  /*a6e0*/  VIADD R12, R23, 0xffffffff ;  /* 0xffffffff170c7836 */ /* 0x001fe20000000000 */
[----:B------:R-:W-:Y:S01]  /*a6f0*/  LOP3.LUT R10, R18, R29, RZ, 0xc0, !PT ;  /* 0x0000001d120a7212 */ /* 0x000fe200078ec0ff */
[----:B------:R-:W-:Y:S02]  /*a700*/  IMAD.MOV R22, RZ, RZ, -R22 ;  /* 0x000000ffff167224 */ /* 0x000fe400078e0a16 */
[----:B------:R-:W-:Y:S01]  /*a710*/  IMAD.MOV R8, RZ, RZ, -R5 ;  /* 0x000000ffff087224 */ /* 0x000fe200078e0a05 */
[----:B------:R-:W-:Y:S01]  /*a720*/  LOP3.LUT R12, R19, R12, RZ, 0xc0, !PT ;  /* 0x0000000c130c7212 */ /* 0x000fe200078ec0ff */
[----:B------:R-:W-:Y:S02]  /*a730*/  IMAD R10, R28, R5, R10 ;  /* 0x000000051c0a7224 */ /* 0x000fe400078e020a */
[----:B--2---:R-:W-:Y:S02]  /*a740*/  @P4 IMAD R25, R24, R22, R27 ;  /* 0x0000001618194224 */ /* 0x004fe400078e021b */
[----:B---3--:R-:W-:-:S02]  /*a750*/  IMAD R5, R8, R32, R21 ;  /* 0x0000002008057224 */ /* 0x008fc400078e0215 */
[----:B------:R-:W-:Y:S02]  /*a760*/  IMAD R10, R10, R33, R25 ;  /* 0x000000210a0a7224 */ /* 0x000fe400078e0219 */
[----:B------:R-:W-:Y:S02]  /*a770*/  IMAD R5, R5, R23, R12 ;  /* 0x0000001705057224 */ /* 0x000fe400078e020c */
[----:B------:R-:W-:-:S03]  /*a780*/  IMAD.MOV.U32 R9, RZ, RZ, 0x1 ;  /* 0x00000001ff097424 */ /* 0x000fc600078e00ff */
[----:B------:R-:W-:Y:S02]  /*a790*/  SEL R8, R5, R10, !P4 ;  /* 0x0000000a05087207 */ /* 0x000fe40006000000 */
[----:B------:R-:W-:Y:S01]  /*a7a0*/  SEL R10, R10, R5, !P4 ;  /* 0x000000050a0a7207 */ /* 0x000fe20006000000 */
[----:B------:R-:W-:-:S07]  /*a7b0*/  IMAD.MOV.U32 R5, RZ, RZ, R20 ;  /* 0x000000ffff057224 */ /* 0x000fce00078e0014 */
.L_x_278:
[----:B------:R-:W-:Y:S01]  /*a7c0*/  LOP3.LUT P1, RZ, R9, 0xff, RZ, 0xc0, !PT ;  /* 0x000000ff09ff7812 */ /* 0x000fe2000782c0ff */
[----:B------:R-:W-:-:S12]  /*a7d0*/  IMAD.MOV.U32 R9, RZ, RZ, R10 ;  /* 0x000000ffff097224 */ /* 0x000fd800078e000a */
[----:B------:R-:W-:Y:S05]  /*a7e0*/  @P1 BRA `(.L_x_281) ;  /* 0xffffff68005c1947 */ /* 0x000fea000383ffff */
[----:B------:R-:W-:Y:S05]  /*a7f0*/  EXIT ;  /* 0x000000000000794d */ /* 0x000fea0003800000 */
.L_x_7:
[----:B0-----:R-:W-:Y:S01]  /*a800*/  ULDC.64 UR4, c[0x0][0x750] ;  /* 0x0001d40000047ab9 */ /* 0x001fe20000000a00 */
        /* <DEDUP_REMOVED lines=25> */
.L_x_283:
[----:B------:R-:W0:Y:S01]  /*a9a0*/  LDC.64 R28, c[0x0][0x740] ;  /* 0x0001d000ff1c7b82 */ /* 0x000e220000000a00 */
[-CC-:B------:R-:W-:Y:S02]  /*a9b0*/  SHF.R.U64 R20, R14, R22.reuse, R15.reuse ;  /* 0x000000160e147219 */ /* 0x180fe4000000120f */
[----:B------:R-:W-:Y:S02]  /*a9c0*/  SHF.R.U32.HI R6, RZ, R22, R15 ;  /* 0x00000016ff067219 */ /* 0x000fe4000001160f */
[----:B------:R-:W-:-:S03]  /*a9d0*/  IADD3 R9, P0, RZ, -R20, RZ ;  /* 0x80000014ff097210 */ /* 0x000fc60007f1e0ff */
[----:B------:R-:W1:Y:S02]  /*a9e0*/  LDC R14, c[0x0][0x718] ;  /* 0x0001c600ff0e7b82 */ /* 0x000e640000000800 */
[----:B------:R-:W-:-:S04]  /*a9f0*/  IMAD.X R7, RZ, RZ, ~R6, P0 ;  /* 0x000000ffff077224 */ /* 0x000fc800000e0e06 */
[-C--:B------:R-:W-:Y:S02]  /*aa00*/  IMAD R8, R7, R24.reuse, RZ ;  /* 0x0000001807087224 */ /* 0x080fe400078e02ff */
[----:B------:R-:W2:Y:S01]  /*aa10*/  LDC R22, c[0x0][0x708] ;  /* 0x0001c200ff167b82 */ /* 0x000ea20000000800 */
[----:B------:R-:W-:-:S04]  /*aa20*/  IMAD.WIDE.U32 R6, R9, R24, R2 ;  /* 0x0000001809067225 */ /* 0x000fc800078e0002 */
[----:B------:R-:W-:Y:S02]  /*aa30*/  IMAD R9, R9, R25, R8 ;  /* 0x0000001909097224 */ /* 0x000fe400078e0208 */
[----:B------:R-:W-:Y:S01]  /*aa40*/  IMAD.MOV.U32 R8, RZ, RZ, -0x1 ;  /* 0xffffffffff087424 */ /* 0x000fe200078e00ff */
[----:B------:R-:W3:Y:S01]  /*aa50*/  LDC R27, c[0x0][0x758] ;  /* 0x0001d600ff1b7b82 */ /* 0x000ee20000000800 */
[----:B------:R-:W-:Y:S01]  /*aa60*/  IMAD.IADD R7, R7, 0x1, R9 ;  /* 0x0000000107077824 */ /* 0x000fe200078e0209 */
[----:B0-----:R-:W-:-:S04]  /*aa70*/  ISETP.NE.U32.AND P0, PT, R28, RZ, PT ;  /* 0x000000ff1c00720c */ /* 0x001fc80003f05070 */
[----:B------:R-:W-:Y:S02]  /*aa80*/  ISETP.NE.AND.EX P0, PT, R29, RZ, PT, P0 ;  /* 0x000000ff1d00720c */ /* 0x000fe40003f05300 */
[----:B------:R-:W0:Y:S01]  /*aa90*/  LDC R23, c[0x0][0x700] ;  /* 0x0001c000ff177b82 */ /* 0x000e220000000800 */
[-CC-:B-1----:R-:W-:Y:S02]  /*aaa0*/  SHF.R.U64 R16, R6, R14.reuse, R7.reuse ;  /* 0x0000000e06107219 */ /* 0x182fe40000001207 */
[----:B------:R-:W-:-:S05]  /*aab0*/  SHF.R.U32.HI R7, RZ, R14, R7 ;  /* 0x0000000eff077219 */ /* 0x000fca0000011607 */
[----:B------:R-:W1:Y:S01]  /*aac0*/  LDC R24, c[0x0][0x748] ;  /* 0x0001d200ff187b82 */ /* 0x000e620000000800 */
[-CC-:B--2---:R-:W-:Y:S02]  /*aad0*/  SHF.R.U64 R19, R16, R22.reuse, R7.reuse ;  /* 0x0000001610137219 */ /* 0x184fe40000001207 */
[----:B------:R-:W-:Y:S01]  /*aae0*/  SHF.R.U32.HI R6, RZ, R22, R7 ;  /* 0x00000016ff067219 */ /* 0x000fe20000011607 */
[----:B------:R-:W-:-:S04]  /*aaf0*/  IMAD.MOV.U32 R22, RZ, RZ, 0x1 ;  /* 0x00000001ff167424 */ /* 0x000fc800078e00ff */
        /* <DEDUP_REMOVED lines=18> */
.L_x_284:
[----:B-1----:R-:W-:Y:S01]  /*ac20*/  SHF.R.U64 R7, R6, R24, R7 ;  /* 0x0000001806077219 */ /* 0x002fe20000001207 */
[----:B0-----:R-:W-:Y:S01]  /*ac30*/  VIADD R9, R23, 0xffffffff ;  /* 0xffffffff17097836 */ /* 0x001fe20000000000 */
[----:B------:R-:W-:Y:S01]  /*ac40*/  SHF.L.U32 R22, R22, R27, RZ ;  /* 0x0000001b16167219 */ /* 0x000fe200000006ff */
[----:B------:R-:W-:Y:S01]  /*ac50*/  @P4 IMAD R12, R13, R18, R10 ;  /* 0x000000120d0c4224 */ /* 0x000fe200078e020a */
[----:B------:R-:W-:Y:S01]  /*ac60*/  LOP3.LUT R6, R19, R26, RZ, 0xc0, !PT ;  /* 0x0000001a13067212 */ /* 0x000fe200078ec0ff */
[----:B------:R-:W-:Y:S01]  /*ac70*/  IMAD.MOV R8, RZ, RZ, -R7 ;  /* 0x000000ffff087224 */ /* 0x000fe200078e0a07 */
[----:B------:R-:W-:-:S03]  /*ac80*/  LOP3.LUT R9, R16, R9, RZ, 0xc0, !PT ;  /* 0x0000000910097212 */ /* 0x000fc600078ec0ff */
[----:B------:R-:W-:Y:S02]  /*ac90*/  IMAD R7, R22, R7, R6 ;  /* 0x0000000716077224 */ /* 0x000fe400078e0206 */
[----:B--2---:R-:W-:Y:S02]  /*aca0*/  IMAD R6, R8, R25, R21 ;  /* 0x0000001908067224 */ /* 0x004fe400078e0215 */
[----:B---3--:R-:W-:Y:S02]  /*acb0*/  IMAD R7, R7, R30, R12 ;  /* 0x0000001e07077224 */ /* 0x008fe400078e020c */
[----:B------:R-:W-:Y:S02]  /*acc0*/  IMAD R10, R6, R23, R9 ;  /* 0x00000017060a7224 */ /* 0x000fe400078e0209 */
[----:B------:R-:W-:-:S03]  /*acd0*/  IMAD.MOV.U32 R8, RZ, RZ, 0x1 ;  /* 0x00000001ff087424 */ /* 0x000fc600078e00ff */
[----:B------:R-:W-:Y:S02]  /*ace0*/  SEL R6, R10, R7, !P4 ;  /* 0x000000070a067207 */ /* 0x000fe40006000000 */
[----:B------:R-:W-:-:S07]  /*acf0*/  SEL R7, R7, R10, !P4 ;  /* 0x0000000a07077207 */ /* 0x000fce0006000000 */
.L_x_282:
[----:B------:R-:W-:-:S08]  /*ad00*/  NOP ;  /* 0x0000000000007918 */ /* 0x000fd00000000000 */
[----:B------:R-:W0:-:S00]  /*ad10*/  USETMAXREG.DEALLOC.CTAPOOL 0x28 ;  /* 0x00000028000079c8 */ /* 0x000e0000080e0500 */
[----:B0-----:R-:W-:-:S13]  /*ad20*/  ISETP.NE.AND P0, PT, R5, RZ, PT ;  /* 0x000000ff0500720c */ /* 0x001fda0003f05270 */
[----:B------:R-:W-:Y:S05]  /*ad30*/  @P0 EXIT ;  /* 0x000000000000094d */ /* 0x000fea0003800000 */
[----:B------:R-:W-:Y:S01]  /*ad40*/  LOP3.LUT P0, RZ, R8, 0xff, RZ, 0xc0, !PT ;  /* 0x000000ff08ff7812 */ /* 0x000fe2000780c0ff */
[----:B------:R-:W-:Y:S02]  /*ad50*/  IMAD.MOV.U32 R5, RZ, RZ, 0x1 ;  /* 0x00000001ff057424 */ /* 0x000fe400078e00ff */
[----:B------:R-:W-:-:S10]  /*ad60*/  IMAD.MOV.U32 R10, RZ, RZ, RZ ;  /* 0x000000ffff0a7224 */ /* 0x000fd400078e00ff */
[----:B------:R-:W-:Y:S05]  /*ad70*/  @!P0 BRA `(.L_x_285) ;  /* 0x0000000c00a48947 */ /* 0x000fea0003800000 */
[----:B------:R-:W0:Y:S01]  /*ad80*/  LDC R5, c[0x0][0x28c] ;  /* 0x0000a300ff057b82 */ /* 0x000e220000000800 */
[----:B------:R-:W1:Y:S01]  /*ad90*/  S2R R17, SR_CgaCtaId ;  /* 0x0000000000117919 */ /* 0x000e620000008800 */
[----:B------:R-:W-:Y:S01]  /*ada0*/  ULDC UR5, c[0x0][0x758] ;  /* 0x0001d60000057ab9 */ /* 0x000fe20000000800 */
[----:B------:R-:W-:Y:S01]  /*adb0*/  UMOV UR7, 0xffffffff ;  /* 0xffffffff00077882 */ /* 0x000fe20000000000 */
[----:B------:R-:W-:Y:S01]  /*adc0*/  ULDC UR6, c[0x0][0xc] ;  /* 0x0000030000067ab9 */ /* 0x000fe20000000800 */
[----:B------:R-:W-:Y:S01]  /*add0*/  USHF.L.U32 UR9, UR7, UR5, URZ ;  /* 0x0000000507097299 */ /* 0x000fe2000800063f */
[----:B------:R-:W-:Y:S01]  /*ade0*/  BSSY B0, `(.L_x_285) ;  /* 0x00000e2000007945 */ /* 0x000fe20003800000 */
[----:B------:R-:W-:Y:S01]  /*adf0*/  UMOV UR8, 0x1 ;  /* 0x0000000100087882 */ /* 0x000fe20000000000 */
[----:B------:R-:W-:Y:S01]  /*ae00*/  ULDC UR7, c[0x0][0x10] ;  /* 0x0000040000077ab9 */ /* 0x000fe20000000800 */
[----:B------:R-:W-:Y:S01]  /*ae10*/  USHF.L.U32 UR5, UR8, UR5, URZ ;  /* 0x0000000508057299 */ /* 0x000fe2000800063f */
[----:B------:R-:W-:Y:S01]  /*ae20*/  IMAD.MOV.U32 R12, RZ, RZ, 0x1 ;  /* 0x00000001ff0c7424 */ /* 0x000fe200078e00ff */
[----:B------:R-:W-:Y:S01]  /*ae30*/  UIMAD.WIDE.U32 UR6, UR6, UR7, URZ ;  /* 0x00000007060672a5 */ /* 0x000fe2000f8e003f */
[----:B------:R-:W-:Y:S01]  /*ae40*/  LOP3.LUT R11, R4, 0x2, RZ, 0xfc, !PT ;  /* 0x00000002040b7812 */ /* 0x000fe200078efcff */
[----:B------:R-:W-:Y:S01]  /*ae50*/  ULDC UR8, c[0x0][0x14] ;  /* 0x0000050000087ab9 */ /* 0x000fe20000000800 */
[----:B------:R-:W-:Y:S01]  /*ae60*/  IMAD.MOV.U32 R10, RZ, RZ, RZ ;  /* 0x000000ffff0a7224 */ /* 0x000fe200078e00ff */
[----:B------:R-:W-:-:S02]  /*ae70*/  UIMAD.WIDE.U32 UR40, UR6, UR8, URZ ;  /* 0x00000008062872a5 */ /* 0x000fc4000f8e003f */
[----:B------:R-:W-:Y:S01]  /*ae80*/  UIMAD UR7, UR7, UR8, URZ ;  /* 0x00000008070772a4 */ /* 0x000fe2000f8e023f */
[----:B------:R-:W-:Y:S01]  /*ae90*/  ULDC UR4, c[0x0][0x700] ;  /* 0x0001c00000047ab9 */ /* 0x000fe20000000800 */
[----:B------:R-:W-:Y:S02]  /*aea0*/  ULOP3.LUT UR6, URZ, UR9, URZ, 0x33, !UPT ;  /* 0x000000093f067292 */ /* 0x000fe4000f8e333f */
[----:B------:R-:W-:Y:S01]  /*aeb0*/  UIADD3 UR4, UR4, -0x1, URZ ;  /* 0xffffffff04047890 */ /* 0x000fe2000fffe03f */
[----:B0-----:R-:W-:Y:S01]  /*aec0*/  VIADD R5, R5, 0x7f ;  /* 0x0000007f05057836 */ /* 0x001fe20000000000 */
[----:B------:R-:W-:Y:S01]  /*aed0*/  UIADD3 UR7, UR41, UR7, URZ ;  /* 0x0000000729077290 */ /* 0x000fe2000fffe03f */
[----:B------:R-:W-:-:S03]  /*aee0*/  ULDC.64 UR42, c[0x0][0x198] ;  /* 0x00006600002a7ab9 */ /* 0x000fc60000000a00 */
[----:B------:R-:W-:-:S04]  /*aef0*/  SHF.R.S32.HI R8, RZ, 0x1f, R5 ;  /* 0x0000001fff087819 */ /* 0x000fc80000011405 */
[----:B------:R-:W-:Y:S01]  /*af00*/  LEA.HI R8, R8, R5, RZ, 0x7 ;  /* 0x0000000508087211 */ /* 0x000fe200078f38ff */
[C---:B-1----:R-:W-:Y:S02]  /*af10*/  IMAD.SHL.U32 R13, R17.reuse, 0x80, RZ ;  /* 0x00000080110d7824 */ /* 0x042fe400078e00ff */
[C---:B------:R-:W-:Y:S01]  /*af20*/  IMAD.SHL.U32 R14, R17.reuse, 0x2000, RZ ;  /* 0x00002000110e7824 */ /* 0x040fe200078e00ff */
[----:B------:R-:W-:Y:S01]  /*af30*/  SHF.R.S32.HI R15, RZ, 0x7, R8 ;  /* 0x00000007ff0f7819 */ /* 0x000fe20000011408 */
[----:B------:R-:W-:Y:S01]  /*af40*/  IMAD.SHL.U32 R16, R17, 0x2, RZ ;  /* 0x0000000211107824 */ /* 0x000fe200078e00ff */
[----:B------:R-:W-:Y:S01]  /*af50*/  LOP3.LUT R13, R13, 0x80, RZ, 0xc0, !PT ;  /* 0x000000800d0d7812 */ /* 0x000fe200078ec0ff */
[----:B------:R-:W-:Y:S01]  /*af60*/  IMAD.SHL.U32 R17, R17, 0x800, RZ ;  /* 0x0000080011117824 */ /* 0x000fe200078e00ff */
[----:B------:R-:W-:Y:S01]  /*af70*/  LOP3.LUT R14, R14, 0x2000, RZ, 0xc0, !PT ;  /* 0x000020000e0e7812 */ /* 0x000fe200078ec0ff */
[----:B------:R-:W-:Y:S01]  /*af80*/  IMAD.MOV.U32 R5, RZ, RZ, 0x1 ;  /* 0x00000001ff057424 */ /* 0x000fe200078e00ff */
[----:B------:R-:W-:Y:S01]  /*af90*/  LOP3.LUT R16, R16, 0x2, RZ, 0xc0, !PT ;  /* 0x0000000210107812 */ /* 0x000fe200078ec0ff */
[----:B------:R-:W-:Y:S01]  /*afa0*/  VIADD R18, R15, 0x1 ;  /* 0x000000010f127836 */ /* 0x000fe20000000000 */
[----:B------:R-:W-:-:S07]  /*afb0*/  LOP3.LUT R17, R17, 0x800, RZ, 0xc0, !PT ;  /* 0x0000080011117812 */ /* 0x000fce00078ec0ff */
.L_x_296:
[----:B------:R-:W-:-:S03]  /*afc0*/  UMOV UR8, 0xffffffff ;  /* 0xffffffff00087882 */ /* 0x000fc60000000000 */
[----:B------:R-:W-:Y:S05]  /*afd0*/  BRA.DIV UR8, `(.L_x_286) ;  /* 0x0000000e08c07947 */ /* 0x000fea000b800000 */
[----:B------:R-:W-:-:S13]  /*afe0*/  ELECT P0, URZ, PT ;  /* 0x00000000003f782f */ /* 0x000fda0003800000 */
.L_x_306:
[----:B------:R-:W0:Y:S01]  /*aff0*/  LDC R8, c[0x0][0x28c] ;  /* 0x0000a300ff087b82 */ /* 0x000e220000000800 */
[----:B------:R-:W-:Y:S01]  /*b000*/  BSSY B1, `(.L_x_287) ;  /* 0x000004f000017945 */ /* 0x000fe20003800000 */
[----:B0-----:R-:W-:-:S13]  /*b010*/  ISETP.LT.OR P0, PT, R8, 0x1, !P0 ;  /* 0x000000010800780c */ /* 0x001fda0004701670 */
[----:B------:R-:W-:Y:S05]  /*b020*/  @P0 BRA `(.L_x_288) ;  /* 0x0000000400300947 */ /* 0x000fea0003800000 */
[C---:B------:R-:W-:Y:S02]  /*b030*/  IMAD R23, R7.reuse, 0x4, R16 ;  /* 0x0000000407177824 */ /* 0x040fe400078e0210 */
[----:B------:R-:W-:Y:S02]  /*b040*/  IMAD.SHL.U32 R6, R6, 0x80, RZ ;  /* 0x0000008006067824 */ /* 0x000fe400078e00ff */
[----:B------:R-:W-:Y:S02]  /*b050*/  IMAD R7, R7, 0x100, R13 ;  /* 0x0000010007077824 */ /* 0x000fe400078e020d */
[----:B------:R-:W-:Y:S02]  /*b060*/  IMAD.MOV.U32 R25, RZ, RZ, RZ ;  /* 0x000000ffff197224 */ /* 0x000fe400078e00ff */
[----:B------:R-:W-:Y:S02]  /*b070*/  IMAD.MOV.U32 R28, RZ, RZ, 0x40 ;  /* 0x00000040ff1c7424 */ /* 0x000fe400078e00ff */
[----:B------:R-:W-:-:S02]  /*b080*/  IMAD.MOV.U32 R8, RZ, RZ, R18 ;  /* 0x000000ffff087224 */ /* 0x000fc400078e0012 */
[----:B------:R-:W-:Y:S02]  /*b090*/  IMAD.MOV.U32 R9, RZ, RZ, R5 ;  /* 0x000000ffff097224 */ /* 0x000fe400078e0005 */
[----:B------:R-:W-:Y:S02]  /*b0a0*/  IMAD.MOV.U32 R19, RZ, RZ, R10 ;  /* 0x000000ffff137224 */ /* 0x000fe400078e000a */
[----:B------:R-:W-:-:S07]  /*b0b0*/  IMAD.MOV.U32 R27, RZ, RZ, RZ ;  /* 0x000000ffff1b7224 */ /* 0x000fce00078e00ff */
.L_x_291:
[----:B------:R-:W0:Y:S01]  /*b0c0*/  S2R R22, SR_CgaCtaId ;  /* 0x0000000000167919 */ /* 0x000e220000008800 */
[----:B------:R-:W-:Y:S02]  /*b0d0*/  MOV R21, 0x400 ;  /* 0x0000040000157802 */ /* 0x000fe40000000f00 */
[----:B------:R-:W-:Y:S02]  /*b0e0*/  LOP3.LUT P1, RZ, R0, 0x7f, RZ, 0xc0, !PT ;  /* 0x0000007f00ff7812 */ /* 0x000fe4000782c0ff */
[----:B0-----:R-:W-:Y:S02]  /*b0f0*/  LEA R26, R22, R21, 0x18 ;  /* 0x00000015161a7211 */ /* 0x001fe400078ec0ff */
[----:B------:R-:W-:-:S09]  /*b100*/  SHF.L.U32 R21, R9, 0x1f, RZ ;  /* 0x0000001f09157819 */ /* 0x000fd200000006ff */
[----:B------:R-:W0:Y:S01]  /*b110*/  @!P1 LDC R22, c[0x0][0x640] ;  /* 0x00019000ff169b82 */ /* 0x000e220000000800 */
[----:B------:R-:W-:-:S04]  /*b120*/  IMAD R24, R19, 0x8, R26 ;  /* 0x0000000813187824 */ /* 0x000fc800078e021a */
[----:B------:R-:W1:Y:S02]  /*b130*/  SYNCS.PHASECHK.TRANS64.TRYWAIT P0, [R24+URZ+0x18], R21 ;  /* 0x00001815180075a7 */ /* 0x000e64000800017f */
[----:B-1----:R-:W-:Y:S05]  /*b140*/  @!P0 BRA `(.L_x_289) ;  /* 0x0000000c00848947 */ /* 0x002fea0003800000 */
.L_x_307:
[----:B-1----:R-:W-:Y:S01]  /*b150*/  PRMT R21, R11, 0x9910, RZ ;  /* 0x000099100b157816 */ /* 0x002fe200000000ff */
[----:B0-----:R0:W-:Y:S03]  /*b160*/  @!P1 SYNCS.ARRIVE.TRANS64 RZ, [R24+URZ], R22 ;  /* 0x0000001618ff99a7 */ /* 0x0011e6000800003f */
[----:B------:R-:W-:-:S13]  /*b170*/  ISETP.NE.AND P0, PT, R21, 0x2, PT ;  /* 0x000000021500780c */ /* 0x000fda0003f05270 */
[----:B0-----:R-:W-:Y:S05]  /*b180*/  @P0 BRA `(.L_x_290) ;  /* 0x0000000000040947 */ /* 0x001fea0003800000 */
[----:B------:R-:W-:Y:S01]  /*b190*/  BPT.TRAP 0x1 ;  /* 0x000000040000795c */ /* 0x000fe20000300000 */
.L_x_290:
[C---:B------:R-:W-:Y:S01]  /*b1a0*/  IMAD R21, R19.reuse, 0x4000, R14 ;  /* 0x0000400013157824 */ /* 0x040fe200078e020e */
[----:B------:R-:W-:Y:S01]  /*b1b0*/  R2UR UR13, R26 ;  /* 0x000000001a0d72ca */ /* 0x000fe200000e0000 */
[--C-:B------:R-:W-:Y:S01]  /*b1c0*/  IMAD R22, R19, 0x8000, R26.reuse ;  /* 0x0000800013167824 */ /* 0x100fe200078e021a */
[----:B------:R-:W-:Y:S01]  /*b1d0*/  R2UR UR18, R28 ;  /* 0x000000001c1272ca */ /* 0x000fe200000e0000 */
[----:B------:R-:W-:Y:S01]  /*b1e0*/  IMAD R21, R21, 0x2, R26 ;  /* 0x0000000215157824 */ /* 0x000fe200078e021a */
[----:B------:R-:W-:Y:S01]  /*b1f0*/  R2UR UR33, R24 ;  /* 0x00000000182172ca */ /* 0x000fe200000e0000 */
[----:B------:R-:W-:Y:S01]  /*b200*/  VIADD R8, R8, 0xffffffff ;  /* 0xffffffff08087836 */ /* 0x000fe20000000000 */
[----:B------:R-:W-:Y:S01]  /*b210*/  R2UR UR16, R22 ;  /* 0x00000000161072ca */ /* 0x000fe200000e0000 */
[----:B------:R-:W-:Y:S01]  /*b220*/  UIADD3 UR14, UP0, UR42, 0xf0, URZ ;  /* 0x000000f02a0e7890 */ /* 0x000fe2000ff1e03f */
[----:B------:R-:W-:Y:S01]  /*b230*/  R2UR UR32, R21 ;  /* 0x00000000152072ca */ /* 0x000fe200000e0000 */
[----:B------:R-:W-:Y:S01]  /*b240*/  IMAD R21, R19, 0x1000, R17 ;  /* 0x0000100013157824 */ /* 0x000fe200078e0211 */
[----:B------:R-:W-:Y:S01]  /*b250*/  R2UR UR36, R20 ;  /* 0x00000000142472ca */ /* 0x000fe200000e0000 */
[----:B------:R-:W-:Y:S01]  /*b260*/  UIADD3 UR22, UP1, UR42, 0x1f0, URZ ;  /* 0x000001f02a167890 */ /* 0x000fe2000ff3e03f */
[----:B------:R-:W-:Y:S01]  /*b270*/  R2UR UR34, R25 ;  /* 0x00000000192272ca */ /* 0x000fe200000e0000 */
[----:B------:R-:W-:Y:S01]  /*b280*/  UIADD3 UR30, UP2, UR42, 0x2f0, URZ ;  /* 0x000002f02a1e7890 */ /* 0x000fe2000ff5e03f */
[----:B------:R-:W-:Y:S01]  /*b290*/  R2UR UR8, R21 ;  /* 0x00000000150872ca */ /* 0x000fe200000e0000 */
[----:B------:R-:W-:Y:S01]  /*b2a0*/  UIADD3.X UR15, URZ, UR43, URZ, UP0, !UPT ;  /* 0x0000002b3f0f7290 */ /* 0x000fe200087fe43f */
[----:B------:R-:W-:Y:S01]  /*b2b0*/  R2UR UR35, R7 ;  /* 0x00000000072372ca */ /* 0x000fe200000e0000 */
[----:B------:R-:W-:Y:S01]  /*b2c0*/  UIADD3.X UR23, URZ, UR43, URZ, UP1, !UPT ;  /* 0x0000002b3f177290 */ /* 0x000fe20008ffe43f */
[----:B------:R-:W-:Y:S01]  /*b2d0*/  R2UR UR11, R23 ;  /* 0x00000000170b72ca */ /* 0x000fe200000e0000 */
[----:B------:R-:W-:Y:S01]  /*b2e0*/  UIADD3 UR26, UR18, -0x40, URZ ;  /* 0xffffffc0121a7890 */ /* 0x000fe2000fffe03f */
[----:B------:R-:W-:Y:S01]  /*b2f0*/  R2UR UR12, R27 ;  /* 0x000000001b0c72ca */ /* 0x000fe200000e0000 */
[----:B------:R-:W-:Y:S01]  /*b300*/  UIADD3 UR32, UR32, 0x100, URZ ;  /* 0x0000010020207890 */ /* 0x000fe2000fffe03f */
[----:B------:R-:W-:Y:S01]  /*b310*/  R2UR UR27, R6 ;  /* 0x00000000061b72ca */ /* 0x000fe200000e0000 */
[----:B------:R-:W-:Y:S01]  /*b320*/  UIADD3 UR24, UR16, 0x18100, URZ ;  /* 0x0001810010187890 */ /* 0x000fe2000fffe03f */
[----:B------:R-:W-:Y:S01]  /*b330*/  ISETP.GT.AND P1, PT, R8, 0x1, PT ;  /* 0x000000010800780c */ /* 0x000fe20003f24270 */
[----:B------:R-:W-:Y:S01]  /*b340*/  UIADD3.X UR31, URZ, UR43, URZ, UP2, !UPT ;  /* 0x0000002b3f1f7290 */ /* 0x000fe200097fe43f */
[----:B------:R-:W-:Y:S01]  /*b350*/  VIADD R19, R19, 0x1 ;  /* 0x0000000113137836 */ /* 0x000fe20000000000 */
[----:B------:R-:W-:Y:S01]  /*b360*/  UIADD3 UR8, UR13, 0x30100, UR8 ;  /* 0x000301000d087890 */ /* 0x000fe2000fffe008 */
[----:B------:R-:W-:Y:S01]  /*b370*/  VIADD R27, R27, 0x1 ;  /* 0x000000011b1b7836 */ /* 0x000fe20000000000 */
[----:B------:R-:W-:Y:S01]  /*b380*/  UIADD3 UR16, UR16, 0x1c100, URZ ;  /* 0x0001c10010107890 */ /* 0x000fe2000fffe03f */
[----:B------:R-:W-:Y:S01]  /*b390*/  VIADD R28, R28, 0x80 ;  /* 0x000000801c1c7836 */ /* 0x000fe20000000000 */
[----:B------:R-:W-:Y:S01]  /*b3a0*/  UMOV UR21, 0x30000 ;  /* 0x0003000000157882 */ /* 0x000fe20000000000 */
[----:B------:R-:W-:Y:S01]  /*b3b0*/  UMOV UR38, 0x0 ;  /* 0x0000000000267882 */ /* 0x000fe20000000000 */
[----:B------:R-:W-:Y:S01]  /*b3c0*/  UMOV UR39, 0x10000000 ;  /* 0x1000000000277882 */ /* 0x000fe20000000000 */
[----:B------:R-:W-:Y:S01]  /*b3d0*/  ISETP.NE.AND P0, PT, R19, 0x3, PT ;  /* 0x000000031300780c */ /* 0x000fe20003f05270 */
[----:B------:R-:W-:Y:S01]  /*b3e0*/  UMOV UR10, URZ ;  /* 0x0000003f000a7c82 */ /* 0x000fe20008000000 */
[----:B------:R-:W-:Y:S01]  /*b3f0*/  UMOV UR9, UR33 ;  /* 0x0000002100097c82 */ /* 0x000fe20008000000 */
[----:B------:R-:W-:Y:S01]  /*b400*/  UMOV UR13, UR36 ;  /* 0x00000024000d7c82 */ /* 0x000fe20008000000 */
[----:B------:R0:W-:Y:S01]  /*b410*/  UTMALDG.3D.MULTICAST [UR32], [UR14], UR21, desc[UR38] ;  /* 0x000026200e0073b4 */ /* 0x0001e20008011815 */
[----:B------:R-:W-:Y:S01]  /*b420*/  UMOV UR25, UR33 ;  /* 0x0000002100197c82 */ /* 0x000fe20008000000 */
[----:B------:R-:W-:Y:S01]  /*b430*/  UMOV UR28, UR36 ;  /* 0x00000024001c7c82 */ /* 0x000fe20008000000 */
[----:B------:R-:W-:Y:S01]  /*b440*/  UMOV UR17, UR33 ;  /* 0x0000002100117c82 */ /* 0x000fe20008000000 */
[----:B------:R-:W-:Y:S01]  /*b450*/  UMOV UR20, UR36 ;  /* 0x0000002400147c82 */ /* 0x000fe20008000000 */
[----:B------:R-:W-:Y:S01]  /*b460*/  UMOV UR19, UR27 ;  /* 0x0000001b00137c82 */ /* 0x000fe20008000000 */
[----:B------:R-:W-:Y:S01]  /*b470*/  SEL R22, RZ, 0x1, P0 ;  /* 0x00000001ff167807 */ /* 0x000fe20000000000 */
[----:B------:R-:W-:Y:S01]  /*b480*/  VIADD R25, R25, 0x40 ;  /* 0x0000004019197836 */ /* 0x000fe20000000000 */
[----:B------:R0:W-:Y:S01]  /*b490*/  UTMALDG.4D.MULTICAST [UR8], [UR22], UR21, desc[UR38] ;  /* 0x00002608160073b4 */ /* 0x0001e20008019815 */
[----:B------:R-:W-:-:S02]  /*b4a0*/  SEL R19, R19, RZ, P0 ;  /* 0x000000ff13137207 */ /* 0x000fc40000000000 */
[----:B------:R-:W-:Y:S01]  /*b4b0*/  LOP3.LUT R9, R9, R22, RZ, 0x3c, !PT ;  /* 0x0000001609097212 */ /* 0x000fe200078e3cff */
[----:B------:R0:W-:Y:S01]  /*b4c0*/  UTMALDG.3D [UR24], [UR30], desc[UR38] ;  /* 0x000026181e0075b4 */ /* 0x0001e20008011000 */
[----:B------:R0:W-:Y:S02]  /*b4d0*/  UTMALDG.3D [UR16], [UR30], desc[UR38] ;  /* 0x000026101e0075b4 */ /* 0x0001e40008011000 */
[----:B0-----:R-:W-:Y:S05]  /*b4e0*/  @P1 BRA `(.L_x_291) ;  /* 0xfffffff800f41947 */ /* 0x001fea000383ffff */
.L_x_288:
[----:B------:R-:W-:Y:S05]  /*b4f0*/  BSYNC B1 ;  /* 0x0000000000017941 */ /* 0x000fea0003800000 */
.L_x_287:
[----:B------:R-:W-:Y:S01]  /*b500*/  LOP3.LUT P1, RZ, R12, 0xff, RZ, 0xc0, !PT ;  /* 0x000000ff0cff7812 */ /* 0x000fe2000782c0ff */
[C---:B------:R-:W-:Y:S01]  /*b510*/  IMAD.IADD R9, R15.reuse, 0x1, R10 ;  /* 0x000000010f097824 */ /* 0x040fe200078e020a */
[----:B------:R-:W-:Y:S01]  /*b520*/  ULDC.64 UR8, c[0x0][0x750] ;  /* 0x0001d40000087ab9 */ /* 0x000fe20000000a00 */
[----:B------:R-:W-:Y:S01]  /*b530*/  ISETP.GE.U32.AND P2, PT, R15, 0x3, PT ;  /* 0x000000030f00780c */ /* 0x000fe20003f46070 */
[----:B------:R-:W-:Y:S01]  /*b540*/  BSSY B1, `(.L_x_292) ;  /* 0x0000069000017945 */ /* 0x000fe20003800000 */
[----:B------:R-:W-:Y:S01]  /*b550*/  IMAD.MOV.U32 R20, RZ, RZ, -0x1 ;  /* 0xffffffffff147424 */ /* 0x000fe200078e00ff */
[----:B------:R-:W-:Y:S02]  /*b560*/  ISETP.GT.U32.AND P0, PT, R9, 0x2, PT ;  /* 0x000000020900780c */ /* 0x000fe40003f04070 */
[----:B------:R-:W-:Y:S02]  /*b570*/  PRMT R12, RZ, 0x7610, R12 ;  /* 0x00007610ff0c7816 */ /* 0x000fe4000000000c */
[----:B------:R-:W-:-:S03]  /*b580*/  ISETP.LT.U32.AND P0, PT, R15, 0x3, P0 ;  /* 0x000000030f00780c */ /* 0x000fc60000701070 */
[----:B------:R-:W0:Y:S01]  /*b590*/  @P1 S2R R7, SR_CgaCtaId ;  /* 0x0000000000071919 */ /* 0x000e220000008800 */
[----:B------:R-:W-:-:S04]  /*b5a0*/  @P1 MOV R6, 0x400 ;  /* 0x0000040000061802 */ /* 0x000fc80000000f00 */
[----:B0-----:R-:W-:Y:S01]  /*b5b0*/  @P1 LEA R8, R7, R6, 0x18 ;  /* 0x0000000607081211 */ /* 0x001fe200078ec0ff */
[----:B------:R-:W-:Y:S01]  /*b5c0*/  IMAD.WIDE.U32 R6, R9, -0x55555555, RZ ;  /* 0xaaaaaaab09067825 */ /* 0x000fe200078e00ff */
[----:B------:R-:W-:Y:S02]  /*b5d0*/  SEL R6, RZ, 0x1, !P0 ;  /* 0x00000001ff067807 */ /* 0x000fe40004000000 */
[----:B------:R0:W-:Y:S01]  /*b5e0*/  @P1 SYNCS.ARRIVE.TRANS64.A1T0 RZ, [R8+URZ+0x48], RZ ;  /* 0x000048ff08ff19a7 */ /* 0x0001e2000810003f */
[----:B------:R-:W-:Y:S02]  /*b5f0*/  IADD3 R2, P1, R2, UR40, RZ ;  /* 0x0000002802027c10 */ /* 0x000fe4000ff3e0ff */
[----:B------:R-:W-:Y:S01]  /*b600*/  LOP3.LUT R5, R5, R6, RZ, 0x3c, !PT ;  /* 0x0000000605057212 */ /* 0x000fe200078e3cff */
[----:B------:R-:W-:Y:S01]  /*b610*/  IMAD.MOV.U32 R6, RZ, RZ, -0x1 ;  /* 0xffffffffff067424 */ /* 0x000fe200078e00ff */
[----:B------:R-:W-:Y:S02]  /*b620*/  IADD3.X R3, R3, UR7, RZ, P1, !PT ;  /* 0x0000000703037c10 */ /* 0x000fe40008ffe4ff */
[----:B------:R-:W-:-:S02]  /*b630*/  ISETP.GE.U32.AND P0, PT, R2, UR8, PT ;  /* 0x0000000802007c0c */ /* 0x000fc4000bf06070 */
[----:B0-----:R-:W-:Y:S01]  /*b640*/  SHF.R.U32.HI R8, RZ, 0x1, R7 ;  /* 0x00000001ff087819 */ /* 0x001fe20000011607 */
[----:B------:R-:W-:Y:S01]  /*b650*/  IMAD.MOV.U32 R7, RZ, RZ, -0x1 ;  /* 0xffffffffff077424 */ /* 0x000fe200078e00ff */
[----:B------:R-:W-:Y:S02]  /*b660*/  ISETP.GE.U32.AND.EX P0, PT, R3, UR9, PT, P0 ;  /* 0x0000000903007c0c */ /* 0x000fe4000bf06100 */
[--C-:B------:R-:W-:Y:S01]  /*b670*/  @P2 LOP3.LUT R5, R5, 0x1, R8.reuse, 0x78, !PT ;  /* 0x0000000105052812 */ /* 0x100fe200078e7808 */
[----:B------:R-:W-:Y:S01]  /*b680*/  IMAD R10, R8, -0x3, R9 ;  /* 0xfffffffd080a7824 */ /* 0x000fe200078e0209 */
[----:B------:R-:W-:-:S09]  /*b690*/  PRMT R8, RZ, 0x7610, R8 ;  /* 0x00007610ff087816 */ /* 0x000fd20000000008 */
[----:B------:R-:W-:Y:S05]  /*b6a0*/  @P0 BRA `(.L_x_293) ;  /* 0x0000000400480947 */ /* 0x000fea0003800000 */
[----:B------:R-:W0:Y:S01]  /*b6b0*/  S2R R19, SR_CTAID.X ;  /* 0x0000000000137919 */ /* 0x000e220000002500 */
[----:B------:R-:W-:Y:S01]  /*b6c0*/  ULDC UR8, c[0x0][0x150] ;  /* 0x0000540000087ab9 */ /* 0x000fe20000000800 */
[----:B------:R-:W1:Y:S01]  /*b6d0*/  LDC R8, c[0x0][0x144] ;  /* 0x00005100ff087b82 */ /* 0x000e620000000800 */
[----:B------:R-:W-:Y:S01]  /*b6e0*/  ULDC UR11, c[0x0][0x730] ;  /* 0x0001cc00000b7ab9 */ /* 0x000fe20000000800 */
[----:B------:R-:W2:Y:S06]  /*b6f0*/  S2R R21, SR_CTAID.Y ;  /* 0x0000000000157919 */ /* 0x000eac0000002600 */
[----:B------:R-:W3:Y:S01]  /*b700*/  LDC R22, c[0x0][0x148] ;  /* 0x00005200ff167b82 */ /* 0x000ee20000000800 */
[----:B0-----:R-:W-:-:S02]  /*b710*/  I2FP.F32.U32 R6, R19 ;  /* 0x0000001300067245 */ /* 0x001fc40000201000 */
[----:B--2---:R-:W-:-:S03]  /*b720*/  I2FP.F32.U32 R7, R21 ;  /* 0x0000001500077245 */ /* 0x004fc60000201000 */
[----:B------:R-:W-:Y:S01]  /*b730*/  FMUL R6, R6, UR8 ;  /* 0x0000000806067c20 */ /* 0x000fe20008400000 */
[----:B------:R-:W-:Y:S02]  /*b740*/  ULDC UR8, c[0x0][0x154] ;  /* 0x0000550000087ab9 */ /* 0x000fe40000000800 */
[----:B------:R-:W-:Y:S01]  /*b750*/  FMUL R9, R7, UR8 ;  /* 0x0000000807097c20 */ /* 0x000fe20008400000 */
[----:B------:R-:W-:Y:S02]  /*b760*/  ULDC.64 UR8, c[0x0][0x728] ;  /* 0x0001ca0000087ab9 */ /* 0x000fe40000000a00 */
[----:B------:R-:W0:Y:S01]  /*b770*/  F2I.U32.TRUNC.NTZ R6, R6 ;  /* 0x0000000600067305 */ /* 0x000e22000020f000 */
[----:B------:R-:W-:-:S04]  /*b780*/  ISETP.NE.U32.AND P0, PT, RZ, UR8, PT ;  /* 0x00000008ff007c0c */ /* 0x000fc8000bf05070 */
[----:B------:R-:W-:-:S03]  /*b790*/  ISETP.NE.AND.EX P0, PT, RZ, UR9, PT, P0 ;  /* 0x00000009ff007c0c */ /* 0x000fc6000bf05300 */
[----:B------:R-:W2:Y:S01]  /*b7a0*/  F2I.U32.TRUNC.NTZ R9, R9 ;  /* 0x0000000900097305 */ /* 0x000ea2000020f000 */
[----:B0-----:R-:W-:Y:S02]  /*b7b0*/  IMAD.MOV R7, RZ, RZ, -R6 ;  /* 0x000000ffff077224 */ /* 0x001fe400078e0a06 */
[----:B------:R-:W-:Y:S02]  /*b7c0*/  IMAD.MOV.U32 R6, RZ, RZ, R2 ;  /* 0x000000ffff067224 */ /* 0x000fe400078e0002 */
[----:B-1----:R-:W-:Y:S02]  /*b7d0*/  IMAD R19, R8, R7, R19 ;  /* 0x0000000708137224 */ /* 0x002fe400078e0213 */
[----:B------:R-:W-:Y:S02]  /*b7e0*/  IMAD.MOV.U32 R7, RZ, RZ, R3 ;  /* 0x000000ffff077224 */ /* 0x000fe400078e0003 */
[----:B--2---:R-:W-:Y:S01]  /*b7f0*/  IMAD.MOV R24, RZ, RZ, -R9 ;  /* 0x000000ffff187224 */ /* 0x004fe200078e0a09 */
[----:B---3--:R-:W-:Y:S06]  /*b800*/  @!P0 BRA `(.L_x_294) ;  /* 0x0000000000288947 */ /* 0x008fec0003800000 */
[----:B------:R-:W-:Y:S02]  /*b810*/  ULDC UR10, c[0x0][0x734] ;  /* 0x0001cd00000a7ab9 */ /* 0x000fe40000000800 */
[----:B------:R-:W-:-:S05]  /*b820*/  IADD3 R7, P0, R2, UR10, RZ ;  /* 0x0000000a02077c10 */ /* 0x000fca000ff1e0ff */
[----:B------:R-:W-:-:S04]  /*b830*/  IMAD.X R23, RZ, RZ, R3, P0 ;  /* 0x000000ffff177224 */ /* 0x000fc800000e0603 */
[----:B------:R-:W-:-:S04]  /*b840*/  IMAD.WIDE.U32 R8, R23, UR8, RZ ;  /* 0x0000000817087c25 */ /* 0x000fc8000f8e00ff */
[----:B------:R-:W-:-:S04]  /*b850*/  IMAD.WIDE.U32 R8, P0, R7, UR9, R8 ;  /* 0x0000000907087c25 */ /* 0x000fc8000f800008 */
[----:B------:R-:W-:-:S04]  /*b860*/  IMAD.WIDE.U32 R6, R7, UR8, RZ ;  /* 0x0000000807067c25 */ /* 0x000fc8000f8e00ff */
[----:B------:R-:W-:Y:S01]  /*b870*/  IMAD.MOV.U32 R6, RZ, RZ, R9 ;  /* 0x000000ffff067224 */ /* 0x000fe200078e0009 */
[----:B------:R-:W-:Y:S01]  /*b880*/  IADD3 RZ, P1, R7, R8, RZ ;  /* 0x0000000807ff7210 */ /* 0x000fe20007f3e0ff */
[----:B------:R-:W-:-:S04]  /*b890*/  IMAD.X R7, RZ, RZ, RZ, P0 ;  /* 0x000000ffff077224 */ /* 0x000fc800000e06ff */
[----:B------:R-:W-:-:S08]  /*b8a0*/  IMAD.WIDE.U32.X R6, R23, UR9, R6, P1 ;  /* 0x0000000917067c25 */ /* 0x000fd000088e0406 */
.L_x_294:
[--C-:B------:R-:W-:Y:S01]  /*b8b0*/  SHF.R.U64 R20, R6, UR11, R7.reuse ;  /* 0x0000000b06147c19 */ /* 0x100fe20008001207 */
[----:B------:R-:W-:Y:S01]  /*b8c0*/  ULDC.64 UR8, c[0x0][0x720] ;  /* 0x0001c80000087ab9 */ /* 0x000fe20000000a00 */
[----:B------:R-:W-:Y:S01]  /*b8d0*/  SHF.R.U32.HI R6, RZ, UR11, R7 ;  /* 0x0000000bff067c19 */ /* 0x000fe20008011607 */
[----:B------:R-:W-:Y:S01]  /*b8e0*/  ULDC.64 UR10, c[0x0][0x740] ;  /* 0x0001d000000a7ab9 */ /* 0x000fe20000000a00 */
[----:B------:R-:W-:Y:S01]  /*b8f0*/  IADD3 R7, P0, RZ, -R20, RZ ;  /* 0x80000014ff077210 */ /* 0x000fe20007f1e0ff */
[----:B------:R-:W-:-:S04]  /*b900*/  @P4 IMAD R19, R22, R24, R21 ;  /* 0x0000001816134224 */ /* 0x000fc800078e0215 */
[----:B------:R-:W-:Y:S01]  /*b910*/  IMAD.X R6, RZ, RZ, ~R6, P0 ;  /* 0x000000ffff067224 */ /* 0x000fe200000e0e06 */
[----:B------:R-:W-:-:S03]  /*b920*/  ISETP.NE.U32.AND P0, PT, RZ, UR10, PT ;  /* 0x0000000aff007c0c */ /* 0x000fc6000bf05070 */
[----:B------:R-:W-:Y:S01]  /*b930*/  IMAD R6, R6, UR8, RZ ;  /* 0x0000000806067c24 */ /* 0x000fe2000f8e02ff */
[----:B------:R-:W-:-:S03]  /*b940*/  ISETP.NE.AND.EX P0, PT, RZ, UR11, PT, P0 ;  /* 0x0000000bff007c0c */ /* 0x000fc6000bf05300 */
[C---:B------:R-:W-:Y:S02]  /*b950*/  IMAD R9, R7.reuse, UR9, R6 ;  /* 0x0000000907097c24 */ /* 0x040fe4000f8e0206 */
[----:B------:R-:W-:Y:S01]  /*b960*/  IMAD.WIDE.U32 R6, R7, UR8, R2 ;  /* 0x0000000807067c25 */ /* 0x000fe2000f8e0002 */
[----:B------:R-:W-:-:S03]  /*b970*/  ULDC UR8, c[0x0][0x718] ;  /* 0x0001c60000087ab9 */ /* 0x000fc60000000800 */
[----:B------:R-:W-:-:S05]  /*b980*/  IMAD.IADD R7, R7, 0x1, R9 ;  /* 0x0000000107077824 */ /* 0x000fca00078e0209 */
[--C-:B------:R-:W-:Y:S02]  /*b990*/  SHF.R.U64 R21, R6, UR8, R7.reuse ;  /* 0x0000000806157c19 */ /* 0x100fe40008001207 */
[----:B------:R-:W-:Y:S01]  /*b9a0*/  SHF.R.U32.HI R6, RZ, UR8, R7 ;  /* 0x00000008ff067c19 */ /* 0x000fe20008011607 */
[----:B------:R-:W-:-:S03]  /*b9b0*/  ULDC UR8, c[0x0][0x708] ;  /* 0x0001c20000087ab9 */ /* 0x000fc60000000800 */
[--C-:B------:R-:W-:Y:S02]  /*b9c0*/  SHF.R.U64 R24, R21, UR8, R6.reuse ;  /* 0x0000000815187c19 */ /* 0x100fe40008001206 */
[----:B------:R-:W-:Y:S01]  /*b9d0*/  SHF.R.U32.HI R7, RZ, UR8, R6 ;  /* 0x00000008ff077c19 */ /* 0x000fe20008011606 */
[----:B------:R-:W-:-:S03]  /*b9e0*/  ULDC UR8, c[0x0][0x758] ;  /* 0x0001d60000087ab9 */ /* 0x000fc60000000800 */
[--C-:B------:R-:W-:Y:S02]  /*b9f0*/  SHF.R.U64 R22, R24, UR8, R7.reuse ;  /* 0x0000000818167c19 */ /* 0x100fe40008001207 */
[----:B------:R-:W-:-:S03]  /*ba00*/  SHF.R.U32.HI R23, RZ, UR8, R7 ;  /* 0x00000008ff177c19 */ /* 0x000fc60008011607 */
[----:B------:R-:W-:Y:S02]  /*ba10*/  IMAD.MOV.U32 R6, RZ, RZ, R22 ;  /* 0x000000ffff067224 */ /* 0x000fe400078e0016 */
[----:B------:R-:W-:Y:S01]  /*ba20*/  IMAD.MOV.U32 R7, RZ, RZ, R23 ;  /* 0x000000ffff077224 */ /* 0x000fe200078e0017 */
[----:B------:R-:W-:Y:S06]  /*ba30*/  @!P0 BRA `(.L_x_295) ;  /* 0x0000000000288947 */ /* 0x000fec0003800000 */
        /* <DEDUP_REMOVED lines=10> */
.L_x_295:
[----:B------:R-:W-:Y:S01]  /*bae0*/  ULDC UR8, c[0x0][0x748] ;  /* 0x0001d20000087ab9 */ /* 0x000fe20000000800 */
[----:B------:R-:W-:Y:S01]  /*baf0*/  LOP3.LUT R21, R21, UR4, RZ, 0xc0, !PT ;  /* 0x0000000415157c12 */ /* 0x000fe2000f8ec0ff */
[----:B------:R-:W-:Y:S01]  /*bb00*/  IMAD.MOV.U32 R8, RZ, RZ, 0x1 ;  /* 0x00000001ff087424 */ /* 0x000fe200078e00ff */
[----:B------:R-:W-:Y:S01]  /*bb10*/  SHF.R.U64 R7, R6, UR8, R7 ;  /* 0x0000000806077c19 */ /* 0x000fe20008001207 */
[----:B------:R-:W-:Y:S01]  /*bb20*/  ULDC UR8, c[0x0][0x738] ;  /* 0x0001ce0000087ab9 */ /* 0x000fe20000000800 */
[----:B------:R-:W-:-:S05]  /*bb30*/  LOP3.LUT R6, R24, UR6, RZ, 0xc0, !PT ;  /* 0x0000000618067c12 */ /* 0x000fca000f8ec0ff */
[----:B------:R-:W-:Y:S02]  /*bb40*/  IMAD R6, R7, UR5, R6 ;  /* 0x0000000507067c24 */ /* 0x000fe4000f8e0206 */
[----:B------:R-:W-:-:S04]  /*bb50*/  IMAD.MOV R7, RZ, RZ, -R7 ;  /* 0x000000ffff077224 */ /* 0x000fc800078e0a07 */
[----:B------:R-:W-:Y:S01]  /*bb60*/  IMAD R22, R7, UR8, R22 ;  /* 0x0000000807167c24 */ /* 0x000fe2000f8e0216 */
[----:B------:R-:W-:Y:S02]  /*bb70*/  ULDC UR8, c[0x0][0x710] ;  /* 0x0001c40000087ab9 */ /* 0x000fe40000000800 */
[----:B------:R-:W-:Y:S01]  /*bb80*/  IMAD R19, R6, UR8, R19 ;  /* 0x0000000806137c24 */ /* 0x000fe2000f8e0213 */
[----:B------:R-:W-:Y:S02]  /*bb90*/  ULDC UR8, c[0x0][0x700] ;  /* 0x0001c00000087ab9 */ /* 0x000fe40000000800 */
[----:B------:R-:W-:-:S05]  /*bba0*/  IMAD R22, R22, UR8, R21 ;  /* 0x0000000816167c24 */ /* 0x000fca000f8e0215 */
[----:B------:R-:W-:Y:S02]  /*bbb0*/  SEL R6, R22, R19, !P4 ;  /* 0x0000001316067207 */ /* 0x000fe40006000000 */
[----:B------:R-:W-:-:S07]  /*bbc0*/  SEL R7, R19, R22, !P4 ;  /* 0x0000001613077207 */ /* 0x000fce0006000000 */
.L_x_293:
[----:B------:R-:W-:Y:S05]  /*bbd0*/  BSYNC B1 ;  /* 0x0000000000017941 */ /* 0x000fea0003800000 */
.L_x_292:
[----:B------:R-:W-:-:S13]  /*bbe0*/  LOP3.LUT P0, RZ, R8, 0xff, RZ, 0xc0, !PT ;  /* 0x000000ff08ff7812 */ /* 0x000fda000780c0ff */
[----:B------:R-:W-:Y:S05]  /*bbf0*/  @P0 BRA `(.L_x_296) ;  /* 0xfffffff000f00947 */ /* 0x000fea000383ffff */
[----:B------:R-:W-:Y:S05]  /*bc00*/  BSYNC B0 ;  /* 0x0000000000007941 */ /* 0x000fea0003800000 */
.L_x_285:
[----:B------:R-:W-:-:S03]  /*bc10*/  UMOV UR8, 0xffffffff ;  /* 0xffffffff00087882 */ /* 0x000fc60000000000 */
[----:B------:R-:W-:Y:S05]  /*bc20*/  BRA.DIV UR8, `(.L_x_297) ;  /* 0x0000000208e07947 */ /* 0x000fea000b800000 */
[----:B------:R-:W-:-:S13]  /*bc30*/  ELECT P0, URZ, PT ;  /* 0x00000000003f782f */ /* 0x000fda0003800000 */
.L_x_310:
[----:B------:R-:W-:Y:S04]  /*bc40*/  BSSY B0, `(.L_x_298) ;  /* 0x0000022000007945 */ /* 0x000fe80003800000 */
[----:B------:R-:W-:Y:S05]  /*bc50*/  @!P0 BRA `(.L_x_299) ;  /* 0x0000000000808947 */ /* 0x000fea0003800000 */
[----:B------:R-:W-:-:S04]  /*bc60*/  LOP3.LUT R4, R4, 0x2, RZ, 0xfc, !PT ;  /* 0x0000000204047812 */ /* 0x000fc800078efcff */
[----:B------:R-:W-:-:S13]  /*bc70*/  ISETP.NE.AND P0, PT, R4, 0x3, PT ;  /* 0x000000030400780c */ /* 0x000fda0003f05270 */
[----:B------:R-:W-:Y:S05]  /*bc80*/  @!P0 BRA `(.L_x_300) ;  /* 0x0000000000048947 */ /* 0x000fea0003800000 */
[----:B------:R-:W-:Y:S01]  /*bc90*/  BPT.TRAP 0x1 ;  /* 0x000000040000795c */ /* 0x000fe20000300000 */
.L_x_300:
[----:B------:R-:W0:Y:S01]  /*bca0*/  S2R R3, SR_CgaCtaId ;  /* 0x0000000000037919 */ /* 0x000e220000008800 */
[----:B------:R-:W-:Y:S02]  /*bcb0*/  MOV R0, 0x400 ;  /* 0x0000040000007802 */ /* 0x000fe40000000f00 */
[----:B------:R-:W-:Y:S02]  /*bcc0*/  SHF.L.U32 R2, R5, 0x1f, RZ ;  /* 0x0000001f05027819 */ /* 0x000fe400000006ff */
[----:B0-----:R-:W-:-:S05]  /*bcd0*/  LEA R3, R3, R0, 0x18 ;  /* 0x0000000003037211 */ /* 0x001fca00078ec0ff */
[----:B------:R-:W-:-:S04]  /*bce0*/  VIADD R3, R3, 0x18 ;  /* 0x0000001803037836 */ /* 0x000fc80000000000 */
[C---:B------:R-:W-:Y:S02]  /*bcf0*/  IMAD R7, R10.reuse, 0x8, R3 ;  /* 0x000000080a077824 */ /* 0x040fe400078e0203 */
[----:B------:R-:W-:Y:S02]  /*bd00*/  VIADD R10, R10, 0x1 ;  /* 0x000000010a0a7836 */ /* 0x000fe40000000000 */
[----:B------:R-:W0:Y:S03]  /*bd10*/  SYNCS.PHASECHK.TRANS64.TRYWAIT P0, [R7+URZ], R2 ;  /* 0x00000002070075a7 */ /* 0x000e26000800017f */
[----:B------:R-:W-:-:S04]  /*bd20*/  ISETP.NE.AND P1, PT, R10, 0x3, PT ;  /* 0x000000030a00780c */ /* 0x000fc80003f25270 */
[----:B------:R-:W-:Y:S02]  /*bd30*/  SEL R0, RZ, 0x1, P1 ;  /* 0x00000001ff007807 */ /* 0x000fe40000800000 */
[----:B------:R-:W-:Y:S02]  /*bd40*/  SEL R10, R10, RZ, P1 ;  /* 0x000000ff0a0a7207 */ /* 0x000fe40000800000 */
[----:B------:R-:W-:-:S03]  /*bd50*/  LOP3.LUT R5, R5, R0, RZ, 0x3c, !PT ;  /* 0x0000000005057212 */ /* 0x000fc600078e3cff */
[----:B------:R-:W-:Y:S01]  /*bd60*/  IMAD R9, R10, 0x8, R3 ;  /* 0x000000080a097824 */ /* 0x000fe200078e0203 */
[----:B------:R-:W-:Y:S01]  /*bd70*/  SHF.L.U32 R4, R5, 0x1f, RZ ;  /* 0x0000001f05047819 */ /* 0x000fe200000006ff */
[----:B0-----:R-:W-:Y:S06]  /*bd80*/  @!P0 BRA `(.L_x_301) ;  /* 0x0000000000a88947 */ /* 0x001fec0003800000 */
.L_x_311:
[----:B------:R-:W1:Y:S01]  /*bd90*/  SYNCS.PHASECHK.TRANS64.TRYWAIT P0, [R9+URZ], R4 ;  /* 0x00000004090075a7 */ /* 0x000e62000800017f */
[----:B------:R-:W-:-:S05]  /*bda0*/  VIADD R0, R10, 0x1 ;  /* 0x000000010a007836 */ /* 0x000fca0000000000 */
[----:B------:R-:W-:-:S04]  /*bdb0*/  ISETP.NE.AND P1, PT, R0, 0x3, PT ;  /* 0x000000030000780c */ /* 0x000fc80003f25270 */
[----:B0-----:R-:W-:Y:S02]  /*bdc0*/  SEL R2, RZ, 0x1, P1 ;  /* 0x00000001ff027807 */ /* 0x001fe40000800000 */
[----:B------:R-:W-:Y:S02]  /*bdd0*/  SEL R0, R0, RZ, P1 ;  /* 0x000000ff00007207 */ /* 0x000fe40000800000 */
[----:B------:R-:W-:Y:S01]  /*bde0*/  LOP3.LUT R2, R5, R2, RZ, 0x3c, !PT ;  /* 0x0000000205027212 */ /* 0x000fe200078e3cff */
[----:B-1----:R-:W-:Y:S06]  /*bdf0*/  @!P0 BRA `(.L_x_302) ;  /* 0x0000000000a08947 */ /* 0x002fec0003800000 */
.L_x_312:
[----:B------:R-:W-:Y:S01]  /*be00*/  IMAD R3, R0, 0x8, R3 ;  /* 0x0000000800037824 */ /* 0x000fe200078e0203 */
[----:B------:R-:W-:-:S07]  /*be10*/  SHF.L.U32 R0, R2, 0x1f, RZ ;  /* 0x0000001f02007819 */ /* 0x000fce00000006ff */
.L_x_303:
[----:B-1----:R1:W2:Y:S02]  /*be20*/  SYNCS.PHASECHK.TRANS64.TRYWAIT P0, [R3+URZ], R0 ;  /* 0x00000000030075a7 */ /* 0x0022a4000800017f */
[----:B--2---:R-:W-:Y:S05]  /*be30*/  @!P0 NANOSLEEP.SYNCS 0x989680 ;  /* 0x009896800000895d */ /* 0x004fea0003900000 */
[----:B------:R-:W2:Y:S02]  /*be40*/  @!P0 SYNCS.PHASECHK.TRANS64 P0, [R3+URZ], R0 ;  /* 0x00000000030085a7 */ /* 0x000ea4000800007f */
[----:B--2---:R-:W-:Y:S05]  /*be50*/  @!P0 BRA `(.L_x_303) ;  /* 0xfffffffc00f08947 */ /* 0x004fea000383ffff */
.L_x_299:
[----:B------:R-:W-:Y:S05]  /*be60*/  BSYNC B0 ;  /* 0x0000000000007941 */ /* 0x000fea0003800000 */
.L_x_298:
[----:B------:R-:W-:Y:S05]  /*be70*/  EXIT ;  /* 0x000000000000794d */ /* 0x000fea0003800000 */
.L_x_21:
[----:B-1----:R-:W-:-:S04]  /*be80*/  IMAD.U32 R13, RZ, RZ, UR9 ;  /* 0x00000009ff0d7e24 */ /* 0x002fc8000f8e00ff */
[----:B------:R1:W3:Y:S03]  /*be90*/  SYNCS.PHASECHK.TRANS64.TRYWAIT P1, [R13+URZ], R18 ;  /* 0x000000120d0075a7 */ /* 0x0002e6000802017f */
[----:B---3--:R-:W-:Y:S05]  /*bea0*/  @!P1 NANOSLEEP.SYNCS 0x989680 ;  /* 0x009896800000995d */ /* 0x008fea0003900000 */
[----:B------:R-:W3:Y:S02]  /*beb0*/  @!P1 SYNCS.PHASECHK.TRANS64 P1, [R13+URZ], R18 ;  /* 0x000000120d0095a7 */ /* 0x000ee4000802007f */
[----:B---3--:R-:W-:Y:S05]  /*bec0*/  @!P1 BRA `(.L_x_21) ;  /* 0xfffffffc00ec9947 */ /* 0x008fea000383ffff */
[----:B------:R-:W-:Y:S05]  /*bed0*/  BRA `(.L_x_20) ;  /* 0xffffff5800547947 */ /* 0x000fea000383ffff */
.L_x_286:
[----:B------:R-:W-:Y:S01]  /*bee0*/  BSSY B1, `(.L_x_304) ;  /* 0x0000006000017945 */ /* 0x000fe20003800000 */
[----:B------:R-:W-:-:S07]  /*bef0*/  IMAD.MOV.U32 R8, RZ, RZ, -0x1 ;  /* 0xffffffffff087424 */ /* 0x000fce00078e00ff */
[----:B------:R-:W-:Y:S05]  /*bf00*/  WARPSYNC.COLLECTIVE R8, `(.L_x_305) ;  /* 0x00000000080c7348 */ /* 0x000fea0003c00000 */
[----:B------:R-:W-:Y:S02]  /*bf10*/  ELECT P0, UR62, PT ;  /* 0x00000000003e782f */ /* 0x000fe40003800000 */
[----:B------:R-:W-:Y:S01]  /*bf20*/  MOV R8, UR62 ;  /* 0x0000003e00087c02 */ /* 0x000fe20008000f00 */
[----:B------:R-:W-:Y:S10]  /*bf30*/  ENDCOLLECTIVE ;  /* 0x000000000000791b */ /* 0x000ff40003800000 */
.L_x_305:
[----:B------:R-:W-:Y:S05]  /*bf40*/  BSYNC B1 ;  /* 0x0000000000017941 */ /* 0x000fea0003800000 */
.L_x_304:
[----:B------:R-:W-:Y:S05]  /*bf50*/  BRA `(.L_x_306) ;  /* 0xfffffff000247947 */ /* 0x000fea000383ffff */
.L_x_289:
[----:B-1----:R1:W2:Y:S02]  /*bf60*/  SYNCS.PHASECHK.TRANS64.TRYWAIT P0, [R24+URZ+0x18], R21 ;  /* 0x00001815180075a7 */ /* 0x0022a4000800017f */
[----:B--2---:R-:W-:Y:S05]  /*bf70*/  @!P0 NANOSLEEP.SYNCS 0x989680 ;  /* 0x009896800000895d */ /* 0x004fea0003900000 */
[----:B------:R-:W2:Y:S02]  /*bf80*/  @!P0 SYNCS.PHASECHK.TRANS64 P0, [R24+URZ+0x18], R21 ;  /* 0x00001815180085a7 */ /* 0x000ea4000800007f */
[----:B--2---:R-:W-:Y:S05]  /*bf90*/  @!P0 BRA `(.L_x_289) ;  /* 0xfffffffc00f08947 */ /* 0x004fea000383ffff */
[----:B------:R-:W-:Y:S05]  /*bfa0*/  BRA `(.L_x_307) ;  /* 0xfffffff000687947 */ /* 0x000fea000383ffff */
.L_x_297:
[----:B------:R-:W-:Y:S01]  /*bfb0*/  BSSY B0, `(.L_x_308) ;  /* 0x0000006000007945 */ /* 0x000fe20003800000 */
[----:B------:R-:W-:-:S07]  /*bfc0*/  IMAD.MOV.U32 R8, RZ, RZ, -0x1 ;  /* 0xffffffffff087424 */ /* 0x000fce00078e00ff */
[----:B------:R-:W-:Y:S05]  /*bfd0*/  WARPSYNC.COLLECTIVE R8, `(.L_x_309) ;  /* 0x00000000080c7348 */ /* 0x000fea0003c00000 */
[----:B------:R-:W-:Y:S02]  /*bfe0*/  ELECT P0, UR62, PT ;  /* 0x00000000003e782f */ /* 0x000fe40003800000 */
[----:B------:R-:W-:Y:S01]  /*bff0*/  MOV R8, UR62 ;  /* 0x0000003e00087c02 */ /* 0x000fe20008000f00 */
[----:B------:R-:W-:Y:S10]  /*c000*/  ENDCOLLECTIVE ;  /* 0x000000000000791b */ /* 0x000ff40003800000 */
.L_x_309:
[----:B------:R-:W-:Y:S05]  /*c010*/  BSYNC B0 ;  /* 0x0000000000007941 */ /* 0x000fea0003800000 */
.L_x_308:
[----:B------:R-:W-:Y:S05]  /*c020*/  BRA `(.L_x_310) ;  /* 0xfffffffc00047947 */ /* 0x000fea000383ffff */
.L_x_301:
[----:B0-----:R0:W1:Y:S02]  /*c030*/  SYNCS.PHASECHK.TRANS64.TRYWAIT P0, [R7+URZ], R2 ;  /* 0x00000002070075a7 */ /* 0x001064000800017f */
[----:B-1----:R-:W-:Y:S05]  /*c040*/  @!P0 NANOSLEEP.SYNCS 0x989680 ;  /* 0x009896800000895d */ /* 0x002fea0003900000 */
[----:B------:R-:W1:Y:S02]  /*c050*/  @!P0 SYNCS.PHASECHK.TRANS64 P0, [R7+URZ], R2 ;  /* 0x00000002070085a7 */ /* 0x000e64000800007f */
[----:B-1----:R-:W-:Y:S05]  /*c060*/  @!P0 BRA `(.L_x_301) ;  /* 0xfffffffc00f08947 */ /* 0x002fea000383ffff */
[----:B------:R-:W-:Y:S05]  /*c070*/  BRA `(.L_x_311) ;  /* 0xfffffffc00447947 */ /* 0x000fea000383ffff */
.L_x_302:
[----:B0-----:R0:W1:Y:S02]  /*c080*/  SYNCS.PHASECHK.TRANS64.TRYWAIT P0, [R9+URZ], R4 ;  /* 0x00000004090075a7 */ /* 0x001064000800017f */
[----:B-1----:R-:W-:Y:S05]  /*c090*/  @!P0 NANOSLEEP.SYNCS 0x989680 ;  /* 0x009896800000895d */ /* 0x002fea0003900000 */
[----:B------:R-:W1:Y:S02]  /*c0a0*/  @!P0 SYNCS.PHASECHK.TRANS64 P0, [R9+URZ], R4 ;  /* 0x00000004090085a7 */ /* 0x000e64000800007f */
[----:B-1----:R-:W-:Y:S05]  /*c0b0*/  @!P0 BRA `(.L_x_302) ;  /* 0xfffffffc00f08947 */ /* 0x002fea000383ffff */
[----:B------:R-:W-:Y:S05]  /*c0c0*/  BRA `(.L_x_312) ;  /* 0xfffffffc004c7947 */ /* 0x000fea000383ffff */
.L_x_313:
[----:B------:R-:W-:-:S00]  /*c0d0*/  BRA `(.L_x_313) ;  /* 0xfffffffc00fc7947 */ /* 0x000fc0000383ffff */
[----:B------:R-:W-:-:S00]  /*c0e0*/  NOP ;  /* 0x0000000000007918 */ /* 0x000fc00000000000 */
        /* <DEDUP_REMOVED lines=9> */
.L_x_314:


//--------------------- .nv.shared._ZN7cutlass13device_kernelINS_4gemm6kernel13GemmUniversalIN4cute5tupleIJiiiiEEENS1_10collective13CollectiveMmaINS1_40MainloopSm90TmaGmmaWarpSpecializedSparseILi3ENS5_IJNS4_1CILi1EEENSA_ILi2EEESB_EEENS1_35KernelTmaWarpSpecializedCooperativeEEENS5_IJNSA_ILi256EEENSA_ILi128EEESH_EEENS_10bfloat16_tENS5_IJNS4_6LayoutINS5_IJiNS5_IJSC_iEEEiEEENS5_IJlNS5_IJSB_SC_EEElEEEEENSK_INS5_IJNS5_IJNS5_IJNSA_ILi8EEESC_NSA_ILi4EEEEEEiEEENS5_IJNS5_IJNSA_ILi16EEESC_SR_EEEiEEEiEEENS5_IJNS5_IJNS5_IJSH_SU_NSA_ILi2048EEEEEENSA_ILi8192EEEEEENS5_IJNS5_IJSB_NSA_ILi1024EEENSA_ILi32EEEEEElEEElEEEEEEEESJ_NS5_IJlSB_lEEENS4_8TiledMMAINS4_8MMA_AtomIJNS4_4SM904GMMA6SPARSE29GMMA_64x128x32_F32BF16BF16_SSILNS1D_5MajorE0ELS1G_0ELNS1D_7ScaleInE1ELS1H_1ELNS1D_9SparseSelE0EEEEEENSK_INS5_IJSC_SB_SB_EEENS5_IJSB_NSA_ILi0EEES1M_EEEEENS5_IJNS4_10UnderscoreES1P_S1P_EEEEENS4_23SM90_TMA_LOAD_MULTICASTENS4_14ComposedLayoutINS4_7SwizzleILi3ELi4ELi3EEENS4_25smem_sparse_ptr_flag_bitsILi2ELi16EEENSK_INS5_IJNS5_IJSB_SQ_EEENS5_IJSC_NSA_ILi64EEEEEEEEENS5_IJNS5_IJS1M_SH_EEESN_EEEEEEEvNS4_8identityENS4_13SM90_TMA_LOADENS1T_IS1V_NS4_18smem_ptr_flag_bitsILi16EEENSK_INS5_IJSQ_S1Z_EEENS5_IJS1Z_SB_EEEEEEEvS26_EENS_8epilogue10collective6detail29Sm90TmaWarpSpecializedAdapterINS2G_15DefaultEpilogueIfNS5_IJSB_llEEES2K_NS2F_6thread17LinearCombinationIfLi1EffLNS2L_9ScaleType4KindE0ELNS_15FloatRoundStyleE2EfEENS1_15EpilogueDefaultEEEEEvvEEEEvNT_6ParamsE --------------------------
	.section	.nv.shared._ZN7cutlass13device_kernelINS_4gemm6kernel13GemmUniversalIN4cute5tupleIJiiiiEEENS1_10collective13CollectiveMmaINS1_40MainloopSm90TmaGmmaWarpSpecializedSparseILi3ENS5_IJNS4_1CILi1EEENSA_ILi2EEESB_EEENS1_35KernelTmaWarpSpecializedCooperativeEEENS5_IJNSA_ILi256EEENSA_ILi128EEESH_EEENS_10bfloat16_tENS5_IJNS4_6LayoutINS5_IJiNS5_IJSC_iEEEiEEENS5_IJlNS5_IJSB_SC_EEElEEEEENSK_INS5_IJNS5_IJNS5_IJNSA_ILi8EEESC_NSA_ILi4EEEEEEiEEENS5_IJNS5_IJNSA_ILi16EEESC_SR_EEEiEEEiEEENS5_IJNS5_IJNS5_IJSH_SU_NSA_ILi2048EEEEEENSA_ILi8192EEEEEENS5_IJNS5_IJSB_NSA_ILi1024EEENSA_ILi32EEEEEElEEElEEEEEEEESJ_NS5_IJlSB_lEEENS4_8TiledMMAINS4_8MMA_AtomIJNS4_4SM904GMMA6SPARSE29GMMA_64x128x32_F32BF16BF16_SSILNS1D_5MajorE0ELS1G_0ELNS1D_7ScaleInE1ELS1H_1ELNS1D_9SparseSelE0EEEEEENSK_INS5_IJSC_SB_SB_EEENS5_IJSB_NSA_ILi0EEES1M_EEEEENS5_IJNS4_10UnderscoreES1P_S1P_EEEEENS4_23SM90_TMA_LOAD_MULTICASTENS4_14ComposedLayoutINS4_7SwizzleILi3ELi4ELi3EEENS4_25smem_sparse_ptr_flag_bitsILi2ELi16EEENSK_INS5_IJNS5_IJSB_SQ_EEENS5_IJSC_NSA_ILi64EEEEEEEEENS5_IJNS5_IJS1M_SH_EEESN_EEEEEEEvNS4_8identityENS4_13SM90_TMA_LOADENS1T_IS1V_NS4_18smem_ptr_flag_bitsILi16EEENSK_INS5_IJSQ_S1Z_EEENS5_IJS1Z_SB_EEEEEEEvS26_EENS_8epilogue10collective6detail29Sm90TmaWarpSpecializedAdapterINS2G_15DefaultEpilogueIfNS5_IJSB_llEEES2K_NS2F_6thread17LinearCombinationIfLi1EffLNS2L_9ScaleType4KindE0ELNS_15FloatRoundStyleE2EfEENS1_15EpilogueDefaultEEEEEvvEEEEvNT_6ParamsE,"aw",@nobits
	.sectionflags	@""
	.align	16
	.zero		1024


//--------------------- .nv.shared.reserved.0     --------------------------
	.section	.nv.shared.reserved.0,"aw",@nobits
	.weak		__nv_reservedSMEM_offset_0_alias
	.size		__nv_reservedSMEM_offset_0_alias, 0, 0
	.other		__nv_reservedSMEM_offset_0_alias,@"STO_CUDA_RESERVED_SHARED STV_DEFAULT"
__nv_reservedSMEM_offset_0_alias:
	.zero		0


//--------------------- .nv.global                --------------------------
	.section	.nv.global,"aw",@nobits
.nv.global:
	.type		_ZN39_INTERNAL_85d6c5ab_4_k_cu_a2a3a800_27934cute1_E,@object
	.size		_ZN39_INTERNAL_85d6c5ab_4_k_cu_a2a3a800_27934cute1_E,(_ZN39_INTERNAL_85d6c5ab_4_k_cu_a2a3a800_27934cuda3std3__45__cpo6cbeginE - _ZN39_INTERNAL_85d6c5ab_4_k_cu_a2a3a800_27934cute1_E)
_ZN39_INTERNAL_85d6c5ab_4_k_cu_a2a3a800_27934cute1_E:
	.zero		1
	.type		_ZN39_INTERNAL_85d6c5ab_4_k_cu_a2a3a800_27934cuda3std3__45__cpo6cbeginE,@object
	.size		_ZN39_INTERNAL_85d6c5ab_4_k_cu_a2a3a800_27934cuda3std3__45__cpo6cbeginE,(_ZN39_INTERNAL_85d6c5ab_4_k_cu_a2a3a800_27934cuda3std3__48in_placeE - _ZN39_INTERNAL_85d6c5ab_4_k_cu_a2a3a800_27934cuda3std3__45__cpo6cbeginE)
_ZN39_INTERNAL_85d6c5ab_4_k_cu_a2a3a800_27934cuda3std3__45__cpo6cbeginE:
	.zero		1
	.type		_ZN39_INTERNAL_85d6c5ab_4_k_cu_a2a3a800_27934cuda3std3__48in_placeE,@object
	.size		_ZN39_INTERNAL_85d6c5ab_4_k_cu_a2a3a800_27934cuda3std3__48in_placeE,(_ZN39_INTERNAL_85d6c5ab_4_k_cu_a2a3a800_27934cuda3std6ranges3__45__cpo9iter_moveE - _ZN39_INTERNAL_85d6c5ab_4_k_cu_a2a3a800_27934cuda3std3__48in_placeE)
_ZN39_INTERNAL_85d6c5ab_4_k_cu_a2a3a800_27934cuda3std3__48in_placeE:
	.zero		1
	.type		_ZN39_INTERNAL_85d6c5ab_4_k_cu_a2a3a800_27934cuda3std6ranges3__45__cpo9iter_moveE,@object
	.size		_ZN39_INTERNAL_85d6c5ab_4_k_cu_a2a3a800_27934cuda3std6ranges3__45__cpo9iter_moveE,(_ZN39_INTERNAL_85d6c5ab_4_k_cu_a2a3a800_27934cuda3std3__45__cpo5beginE - _ZN39_INTERNAL_85d6c5ab_4_k_cu_a2a3a800_27934cuda3std6ranges3__45__cpo9iter_moveE)
_ZN39_INTERNAL_85d6c5ab_4_k_cu_a2a3a800_27934cuda3std6ranges3__45__cpo9iter_moveE:
	.zero		1
	.type		_ZN39_INTERNAL_85d6c5ab_4_k_cu_a2a3a800_27934cuda3std3__45__cpo5beginE,@object
	.size		_ZN39_INTERNAL_85d6c5ab_4_k_cu_a2a3a800_27934cuda3std3__45__cpo5beginE,(_ZN39_INTERNAL_85d6c5ab_4_k_cu_a2a3a800_27934cuda3std3__441_GLOBAL__N__85d6c5ab_4_k_cu_a2a3a800_27936ignoreE - _ZN39_INTERNAL_85d6c5ab_4_k_cu_a2a3a800_27934cuda3std3__45__cpo5beginE)
_ZN39_INTERNAL_85d6c5ab_4_k_cu_a2a3a800_27934cuda3std3__45__cpo5beginE:
	.zero		1
	.type		_ZN39_INTERNAL_85d6c5ab_4_k_cu_a2a3a800_27934cuda3std3__441_GLOBAL__N__85d6c5ab_4_k_cu_a2a3a800_27936ignoreE,@object
	.size		_ZN39_INTERNAL_85d6c5ab_4_k_cu_a2a3a800_27934cuda3std3__441_GLOBAL__N__85d6c5ab_4_k_cu_a2a3a800_27936ignoreE,(_ZN39_INTERNAL_85d6c5ab_4_k_cu_a2a3a800_27934cute7productE - _ZN39_INTERNAL_85d6c5ab_4_k_cu_a2a3a800_27934cuda3std3__441_GLOBAL__N__85d6c5ab_4_k_cu_a2a3a800_27936ignoreE)
_ZN39_INTERNAL_85d6c5ab_4_k_cu_a2a3a800_27934cuda3std3__441_GLOBAL__N__85d6c5ab_4_k_cu_a2a3a800_27936ignoreE:
	.zero		1
	.type		_ZN39_INTERNAL_85d6c5ab_4_k_cu_a2a3a800_27934cute7productE,@object
	.size		_ZN39_INTERNAL_85d6c5ab_4_k_cu_a2a3a800_27934cute7productE,(_ZN39_INTERNAL_85d6c5ab_4_k_cu_a2a3a800_27934cuda3std3__45__cpo3endE - _ZN39_INTERNAL_85d6c5ab_4_k_cu_a2a3a800_27934cute7productE)
_ZN39_INTERNAL_85d6c5ab_4_k_cu_a2a3a800_27934cute7productE:
	.zero		1
	.type		_ZN39_INTERNAL_85d6c5ab_4_k_cu_a2a3a800_27934cuda3std3__45__cpo3endE,@object
	.size		_ZN39_INTERNAL_85d6c5ab_4_k_cu_a2a3a800_27934cuda3std3__45__cpo3endE,(_ZN39_INTERNAL_85d6c5ab_4_k_cu_a2a3a800_27934cuda3std3__419piecewise_constructE - _ZN39_INTERNAL_85d6c5ab_4_k_cu_a2a3a800_27934cuda3std3__45__cpo3endE)
_ZN39_INTERNAL_85d6c5ab_4_k_cu_a2a3a800_27934cuda3std3__45__cpo3endE:
	.zero		1
	.type		_ZN39_INTERNAL_85d6c5ab_4_k_cu_a2a3a800_27934cuda3std3__419piecewise_constructE,@object
	.size		_ZN39_INTERNAL_85d6c5ab_4_k_cu_a2a3a800_27934cuda3std3__419piecewise_constructE,(_ZN39_INTERNAL_85d6c5ab_4_k_cu_a2a3a800_27934cuda3std3__45__cpo4cendE - _ZN39_INTERNAL_85d6c5ab_4_k_cu_a2a3a800_27934cuda3std3__419piecewise_constructE)
_ZN39_INTERNAL_85d6c5ab_4_k_cu_a2a3a800_27934cuda3std3__419piecewise_constructE:
	.zero		1
	.type		_ZN39_INTERNAL_85d6c5ab_4_k_cu_a2a3a800_27934cuda3std3__45__cpo4cendE,@object
	.size		_ZN39_INTERNAL_85d6c5ab_4_k_cu_a2a3a800_27934cuda3std3__45__cpo4cendE,(_ZN39_INTERNAL_85d6c5ab_4_k_cu_a2a3a800_27934cuda3std6ranges3__45__cpo4swapE - _ZN39_INTERNAL_85d6c5ab_4_k_cu_a2a3a800_27934cuda3std3__45__cpo4cendE)
_ZN39_INTERNAL_85d6c5ab_4_k_cu_a2a3a800_27934cuda3std3__45__cpo4cendE:
	.zero		1
	.type		_ZN39_INTERNAL_85d6c5ab_4_k_cu_a2a3a800_27934cuda3std6ranges3__45__cpo4swapE,@object
	.size		_ZN39_INTERNAL_85d6c5ab_4_k_cu_a2a3a800_27934cuda3std6ranges3__45__cpo4swapE,(.L_7 - _ZN39_INTERNAL_85d6c5ab_4_k_cu_a2a3a800_27934cuda3std6ranges3__45__cpo4swapE)
_ZN39_INTERNAL_85d6c5ab_4_k_cu_a2a3a800_27934cuda3std6ranges3__45__cpo4swapE:
	.zero		1
.L_7:


//--------------------- .nv.constant0._ZN7cutlass13device_kernelINS_4gemm6kernel13GemmUniversalIN4cute5tupleIJiiiiEEENS1_10collective13CollectiveMmaINS1_40MainloopSm90TmaGmmaWarpSpecializedSparseILi3ENS5_IJNS4_1CILi1EEENSA_ILi2EEESB_EEENS1_35KernelTmaWarpSpecializedCooperativeEEENS5_IJNSA_ILi256EEENSA_ILi128EEESH_EEENS_10bfloat16_tENS5_IJNS4_6LayoutINS5_IJiNS5_IJSC_iEEEiEEENS5_IJlNS5_IJSB_SC_EEElEEEEENSK_INS5_IJNS5_IJNS5_IJNSA_ILi8EEESC_NSA_ILi4EEEEEEiEEENS5_IJNS5_IJNSA_ILi16EEESC_SR_EEEiEEEiEEENS5_IJNS5_IJNS5_IJSH_SU_NSA_ILi2048EEEEEENSA_ILi8192EEEEEENS5_IJNS5_IJSB_NSA_ILi1024EEENSA_ILi32EEEEEElEEElEEEEEEEESJ_NS5_IJlSB_lEEENS4_8TiledMMAINS4_8MMA_AtomIJNS4_4SM904GMMA6SPARSE29GMMA_64x128x32_F32BF16BF16_SSILNS1D_5MajorE0ELS1G_0ELNS1D_7ScaleInE1ELS1H_1ELNS1D_9SparseSelE0EEEEEENSK_INS5_IJSC_SB_SB_EEENS5_IJSB_NSA_ILi0EEES1M_EEEEENS5_IJNS4_10UnderscoreES1P_S1P_EEEEENS4_23SM90_TMA_LOAD_MULTICASTENS4_14ComposedLayoutINS4_7SwizzleILi3ELi4ELi3EEENS4_25smem_sparse_ptr_flag_bitsILi2ELi16EEENSK_INS5_IJNS5_IJSB_SQ_EEENS5_IJSC_NSA_ILi64EEEEEEEEENS5_IJNS5_IJS1M_SH_EEESN_EEEEEEEvNS4_8identityENS4_13SM90_TMA_LOADENS1T_IS1V_NS4_18smem_ptr_flag_bitsILi16EEENSK_INS5_IJSQ_S1Z_EEENS5_IJS1Z_SB_EEEEEEEvS26_EENS_8epilogue10collective6detail29Sm90TmaWarpSpecializedAdapterINS2G_15DefaultEpilogueIfNS5_IJSB_llEEES2K_NS2F_6thread17LinearCombinationIfLi1EffLNS2L_9ScaleType4KindE0ELNS_15FloatRoundStyleE2EfEENS1_15EpilogueDefaultEEEEEvvEEEEvNT_6ParamsE --------------------------
	.section	.nv.constant0._ZN7cutlass13device_kernelINS_4gemm6kernel13GemmUniversalIN4cute5tupleIJiiiiEEENS1_10collective13CollectiveMmaINS1_40MainloopSm90TmaGmmaWarpSpecializedSparseILi3ENS5_IJNS4_1CILi1EEENSA_ILi2EEESB_EEENS1_35KernelTmaWarpSpecializedCooperativeEEENS5_IJNSA_ILi256EEENSA_ILi128EEESH_EEENS_10bfloat16_tENS5_IJNS4_6LayoutINS5_IJiNS5_IJSC_iEEEiEEENS5_IJlNS5_IJSB_SC_EEElEEEEENSK_INS5_IJNS5_IJNS5_IJNSA_ILi8EEESC_NSA_ILi4EEEEEEiEEENS5_IJNS5_IJNSA_ILi16EEESC_SR_EEEiEEEiEEENS5_IJNS5_IJNS5_IJSH_SU_NSA_ILi2048EEEEEENSA_ILi8192EEEEEENS5_IJNS5_IJSB_NSA_ILi1024EEENSA_ILi32EEEEEElEEElEEEEEEEESJ_NS5_IJlSB_lEEENS4_8TiledMMAINS4_8MMA_AtomIJNS4_4SM904GMMA6SPARSE29GMMA_64x128x32_F32BF16BF16_SSILNS1D_5MajorE0ELS1G_0ELNS1D_7ScaleInE1ELS1H_1ELNS1D_9SparseSelE0EEEEEENSK_INS5_IJSC_SB_SB_EEENS5_IJSB_NSA_ILi0EEES1M_EEEEENS5_IJNS4_10UnderscoreES1P_S1P_EEEEENS4_23SM90_TMA_LOAD_MULTICASTENS4_14ComposedLayoutINS4_7SwizzleILi3ELi4ELi3EEENS4_25smem_sparse_ptr_flag_bitsILi2ELi16EEENSK_INS5_IJNS5_IJSB_SQ_EEENS5_IJSC_NSA_ILi64EEEEEEEEENS5_IJNS5_IJS1M_SH_EEESN_EEEEEEEvNS4_8identityENS4_13SM90_TMA_LOADENS1T_IS1V_NS4_18smem_ptr_flag_bitsILi16EEENSK_INS5_IJSQ_S1Z_EEENS5_IJS1Z_SB_EEEEEEEvS26_EENS_8epilogue10collective6detail29Sm90TmaWarpSpecializedAdapterINS2G_15DefaultEpilogueIfNS5_IJSB_llEEES2K_NS2F_6thread17LinearCombinationIfLi1EffLNS2L_9ScaleType4KindE0ELNS_15FloatRoundStyleE2EfEENS1_15EpilogueDefaultEEEEEvvEEEEvNT_6ParamsE,"a",@progbits
	.sectionflags	@""
	.align	4
.nv.constant0._ZN7cutlass13device_kernelINS_4gemm6kernel13GemmUniversalIN4cute5tupleIJiiiiEEENS1_10collective13CollectiveMmaINS1_40MainloopSm90TmaGmmaWarpSpecializedSparseILi3ENS5_IJNS4_1CILi1EEENSA_ILi2EEESB_EEENS1_35KernelTmaWarpSpecializedCooperativeEEENS5_IJNSA_ILi256EEENSA_ILi128EEESH_EEENS_10bfloat16_tENS5_IJNS4_6LayoutINS5_IJiNS5_IJSC_iEEEiEEENS5_IJlNS5_IJSB_SC_EEElEEEEENSK_INS5_IJNS5_IJNS5_IJNSA_ILi8EEESC_NSA_ILi4EEEEEEiEEENS5_IJNS5_IJNSA_ILi16EEESC_SR_EEEiEEEiEEENS5_IJNS5_IJNS5_IJSH_SU_NSA_ILi2048EEEEEENSA_ILi8192EEEEEENS5_IJNS5_IJSB_NSA_ILi1024EEENSA_ILi32EEEEEElEEElEEEEEEEESJ_NS5_IJlSB_lEEENS4_8TiledMMAINS4_8MMA_AtomIJNS4_4SM904GMMA6SPARSE29GMMA_64x128x32_F32BF16BF16_SSILNS1D_5MajorE0ELS1G_0ELNS1D_7ScaleInE1ELS1H_1ELNS1D_9SparseSelE0EEEEEENSK_INS5_IJSC_SB_SB_EEENS5_IJSB_NSA_ILi0EEES1M_EEEEENS5_IJNS4_10UnderscoreES1P_S1P_EEEEENS4_23SM90_TMA_LOAD_MULTICASTENS4_14ComposedLayoutINS4_7SwizzleILi3ELi4ELi3EEENS4_25smem_sparse_ptr_flag_bitsILi2ELi16EEENSK_INS5_IJNS5_IJSB_SQ_EEENS5_IJSC_NSA_ILi64EEEEEEEEENS5_IJNS5_IJS1M_SH_EEESN_EEEEEEEvNS4_8identityENS4_13SM90_TMA_LOADENS1T_IS1V_NS4_18smem_ptr_flag_bitsILi16EEENSK_INS5_IJSQ_S1Z_EEENS5_IJS1Z_SB_EEEEEEEvS26_EENS_8epilogue10collective6detail29Sm90TmaWarpSpecializedAdapterINS2G_15DefaultEpilogueIfNS5_IJSB_llEEES2K_NS2F_6thread17LinearCombinationIfLi1EffLNS2L_9ScaleType4KindE0ELNS_15FloatRoundStyleE2EfEENS1_15EpilogueDefaultEEEEEvvEEEEvNT_6ParamsE:
	.zero		1920


//--------------------- SYMBOLS --------------------------

	.type		.nv.reservedSmem.offset0,@object
	.size		.nv.reservedSmem.offset0,0x4
